	.target	sm_90a

	.elftype	@"ET_EXEC"


//--------------------- .note.nv.tkinfo           --------------------------
	.section	.note.nv.tkinfo,"",@"SHT_NOTE"
	.sectionflags	@"SHF_NOTE_NV_TKINFO"
	.tkinfo
        /*0018*/ 	.word	0x00000002
        /*0030*/ 	.string	""
        /*0030*/ 	.string	"ptxas"
        /*0030*/ 	.string	"Cuda compilation tools, release 13.0, V13.0.88"
        /*0030*/ 	.string	"Build cuda_13.0.r13.0/compiler.36424714_0"
        /*0030*/ 	.string	"-arch sm_90a -m 64 "



//--------------------- .note.nv.cuinfo           --------------------------
	.section	.note.nv.cuinfo,"",@"SHT_NOTE"
	.sectionflags	@"SHF_NOTE_NV_CUINFO"
        /*0018*/ 	.short	0x0002
        /*001a*/ 	.short	0x005a
        /*001c*/ 	.short	0x0082
	.zero		2


//--------------------- .nv.info                  --------------------------
	.section	.nv.info,"",@"SHT_CUDA_INFO"
	.align	4


	//----- nvinfo : EIATTR_REGCOUNT
	.align		4
        /*0000*/ 	.byte	0x04, 0x2f
        /*0002*/ 	.short	(.L_15 - .L_14)
	.align		4
.L_14:
        /*0004*/ 	.word	index@(_ZN7cutlass13device_kernelINS_4gemm6kernel13GemmUniversalIN4cute5tupleIJiiiiEEENS1_10collective13CollectiveMmaINS1_34MainloopSm90TmaGmmaWarpSpecializedILi9ENS5_IJNS4_1CILi4EEENSA_ILi2EEENSA_ILi1EEEEEENS1_35KernelTmaWarpSpecializedCooperativeEEENS5_IJNSA_ILi256EEENSA_ILi128EEENSA_ILi64EEEEEEaNS5_IJlSD_lEEEaSL_NS4_8TiledMMAINS4_8MMA_AtomIJNS4_4SM904GMMA27MMA_64x128x32_S32S8S8_SS_TNEEEENS4_6LayoutINS5_IJSC_SD_SD_EEENS5_IJSD_NSA_ILi0EEESU_EEEEENS5_IJNS4_10UnderscoreESX_SX_EEEEENS4_23SM90_TMA_LOAD_MULTICASTENS4_14ComposedLayoutINS4_7SwizzleILi2ELi4ELi3EEENS4_18smem_ptr_flag_bitsILi8EEENSS_INS5_IJNSA_ILi8EEESJ_EEENS5_IJSJ_SD_EEEEEEEvNS4_8identityES10_S1A_vS1B_EENS_8epilogue10collective6detail29Sm90TmaWarpSpecializedAdapterINS1E_15DefaultEpilogueIaSL_SL_NS1D_6thread17LinearCombinationIaLi1EiiLNS1I_9ScaleType4KindE0ELNS_15FloatRoundStyleE2EaEENS1_15EpilogueDefaultEEEEEvvEEEEvNT_6ParamsE)
        /*0008*/ 	.word	0x000000a8


	//----- nvinfo : EIATTR_FRAME_SIZE
	.align		4
.L_15:
        /*000c*/ 	.byte	0x04, 0x11
        /*000e*/ 	.short	(.L_17 - .L_16)
	.align		4
.L_16:
        /*0010*/ 	.word	index@(_ZN7cutlass13device_kernelINS_4gemm6kernel13GemmUniversalIN4cute5tupleIJiiiiEEENS1_10collective13CollectiveMmaINS1_34MainloopSm90TmaGmmaWarpSpecializedILi9ENS5_IJNS4_1CILi4EEENSA_ILi2EEENSA_ILi1EEEEEENS1_35KernelTmaWarpSpecializedCooperativeEEENS5_IJNSA_ILi256EEENSA_ILi128EEENSA_ILi64EEEEEEaNS5_IJlSD_lEEEaSL_NS4_8TiledMMAINS4_8MMA_AtomIJNS4_4SM904GMMA27MMA_64x128x32_S32S8S8_SS_TNEEEENS4_6LayoutINS5_IJSC_SD_SD_EEENS5_IJSD_NSA_ILi0EEESU_EEEEENS5_IJNS4_10UnderscoreESX_SX_EEEEENS4_23SM90_TMA_LOAD_MULTICASTENS4_14ComposedLayoutINS4_7SwizzleILi2ELi4ELi3EEENS4_18smem_ptr_flag_bitsILi8EEENSS_INS5_IJNSA_ILi8EEESJ_EEENS5_IJSJ_SD_EEEEEEEvNS4_8identityES10_S1A_vS1B_EENS_8epilogue10collective6detail29Sm90TmaWarpSpecializedAdapterINS1E_15DefaultEpilogueIaSL_SL_NS1D_6thread17LinearCombinationIaLi1EiiLNS1I_9ScaleType4KindE0ELNS_15FloatRoundStyleE2EaEENS1_15EpilogueDefaultEEEEEvvEEEEvNT_6ParamsE)
        /*0014*/ 	.word	0x00000000


	//----- nvinfo : EIATTR_MIN_STACK_SIZE
	.align		4
.L_17:
        /*0018*/ 	.byte	0x04, 0x12
        /*001a*/ 	.short	(.L_19 - .L_18)
	.align		4
.L_18:
        /*001c*/ 	.word	index@(_ZN7cutlass13device_kernelINS_4gemm6kernel13GemmUniversalIN4cute5tupleIJiiiiEEENS1_10collective13CollectiveMmaINS1_34MainloopSm90TmaGmmaWarpSpecializedILi9ENS5_IJNS4_1CILi4EEENSA_ILi2EEENSA_ILi1EEEEEENS1_35KernelTmaWarpSpecializedCooperativeEEENS5_IJNSA_ILi256EEENSA_ILi128EEENSA_ILi64EEEEEEaNS5_IJlSD_lEEEaSL_NS4_8TiledMMAINS4_8MMA_AtomIJNS4_4SM904GMMA27MMA_64x128x32_S32S8S8_SS_TNEEEENS4_6LayoutINS5_IJSC_SD_SD_EEENS5_IJSD_NSA_ILi0EEESU_EEEEENS5_IJNS4_10UnderscoreESX_SX_EEEEENS4_23SM90_TMA_LOAD_MULTICASTENS4_14ComposedLayoutINS4_7SwizzleILi2ELi4ELi3EEENS4_18smem_ptr_flag_bitsILi8EEENSS_INS5_IJNSA_ILi8EEESJ_EEENS5_IJSJ_SD_EEEEEEEvNS4_8identityES10_S1A_vS1B_EENS_8epilogue10collective6detail29Sm90TmaWarpSpecializedAdapterINS1E_15DefaultEpilogueIaSL_SL_NS1D_6thread17LinearCombinationIaLi1EiiLNS1I_9ScaleType4KindE0ELNS_15FloatRoundStyleE2EaEENS1_15EpilogueDefaultEEEEEvvEEEEvNT_6ParamsE)
        /*0020*/ 	.word	0x00000000
.L_19:


//--------------------- .nv.compat                --------------------------
	.section	.nv.compat,"",@"SHT_CUDA_COMPAT_INFO"
	.align	4
        /*0000*/ 	.byte	0x02, 0x09, 0x01, 0x00, 0x02, 0x02, 0x04, 0x00, 0x02, 0x05, 0x05, 0x00, 0x03, 0x07, 0x01, 0x01
        /*0010*/ 	.byte	0x02, 0x03, 0x01, 0x00, 0x02, 0x06, 0x01, 0x00, 0x04, 0x0b, 0x08, 0x00, 0x00, 0x00, 0x00, 0x00
        /*0020*/ 	.byte	0x00, 0x00, 0x00, 0x00


//--------------------- .nv.info._ZN7cutlass13device_kernelINS_4gemm6kernel13GemmUniversalIN4cute5tupleIJiiiiEEENS1_10collective13CollectiveMmaINS1_34MainloopSm90TmaGmmaWarpSpecializedILi9ENS5_IJNS4_1CILi4EEENSA_ILi2EEENSA_ILi1EEEEEENS1_35KernelTmaWarpSpecializedCooperativeEEENS5_IJNSA_ILi256EEENSA_ILi128EEENSA_ILi64EEEEEEaNS5_IJlSD_lEEEaSL_NS4_8TiledMMAINS4_8MMA_AtomIJNS4_4SM904GMMA27MMA_64x128x32_S32S8S8_SS_TNEEEENS4_6LayoutINS5_IJSC_SD_SD_EEENS5_IJSD_NSA_ILi0EEESU_EEEEENS5_IJNS4_10UnderscoreESX_SX_EEEEENS4_23SM90_TMA_LOAD_MULTICASTENS4_14ComposedLayoutINS4_7SwizzleILi2ELi4ELi3EEENS4_18smem_ptr_flag_bitsILi8EEENSS_INS5_IJNSA_ILi8EEESJ_EEENS5_IJSJ_SD_EEEEEEEvNS4_8identityES10_S1A_vS1B_EENS_8epilogue10collective6detail29Sm90TmaWarpSpecializedAdapterINS1E_15DefaultEpilogueIaSL_SL_NS1D_6thread17LinearCombinationIaLi1EiiLNS1I_9ScaleType4KindE0ELNS_15FloatRoundStyleE2EaEENS1_15EpilogueDefaultEEEEEvvEEEEvNT_6ParamsE --------------------------
	.section	.nv.info._ZN7cutlass13device_kernelINS_4gemm6kernel13GemmUniversalIN4cute5tupleIJiiiiEEENS1_10collective13CollectiveMmaINS1_34MainloopSm90TmaGmmaWarpSpecializedILi9ENS5_IJNS4_1CILi4EEENSA_ILi2EEENSA_ILi1EEEEEENS1_35KernelTmaWarpSpecializedCooperativeEEENS5_IJNSA_ILi256EEENSA_ILi128EEENSA_ILi64EEEEEEaNS5_IJlSD_lEEEaSL_NS4_8TiledMMAINS4_8MMA_AtomIJNS4_4SM904GMMA27MMA_64x128x32_S32S8S8_SS_TNEEEENS4_6LayoutINS5_IJSC_SD_SD_EEENS5_IJSD_NSA_ILi0EEESU_EEEEENS5_IJNS4_10UnderscoreESX_SX_EEEEENS4_23SM90_TMA_LOAD_MULTICASTENS4_14ComposedLayoutINS4_7SwizzleILi2ELi4ELi3EEENS4_18smem_ptr_flag_bitsILi8EEENSS_INS5_IJNSA_ILi8EEESJ_EEENS5_IJSJ_SD_EEEEEEEvNS4_8identityES10_S1A_vS1B_EENS_8epilogue10collective6detail29Sm90TmaWarpSpecializedAdapterINS1E_15DefaultEpilogueIaSL_SL_NS1D_6thread17LinearCombinationIaLi1EiiLNS1I_9ScaleType4KindE0ELNS_15FloatRoundStyleE2EaEENS1_15EpilogueDefaultEEEEEvvEEEEvNT_6ParamsE,"",@"SHT_CUDA_INFO"
	.sectionflags	@""
	.align	4


	//----- nvinfo : EIATTR_CUDA_API_VERSION
	.align		4
        /*0000*/ 	.byte	0x04, 0x37
        /*0002*/ 	.short	(.L_21 - .L_20)
.L_20:
        /*0004*/ 	.word	0x00000082


	//----- nvinfo : EIATTR_KPARAM_INFO
	.align		4
.L_21:
        /*0008*/ 	.byte	0x04, 0x17
        /*000a*/ 	.short	(.L_23 - .L_22)
.L_22:
        /*000c*/ 	.word	0x00000000
        /*0010*/ 	.short	0x0000
        /*0012*/ 	.short	0x0070
        /*0014*/ 	.byte	0x00, 0xf0, 0x01, 0x10


	//----- nvinfo : EIATTR_SPARSE_MMA_MASK
	.align		4
.L_23:
        /*0018*/ 	.byte	0x03, 0x50
        /*001a*/ 	.short	0x0000


	//----- nvinfo : EIATTR_MAXREG_COUNT
	.align		4
        /*001c*/ 	.byte	0x03, 0x1b
        /*001e*/ 	.short	0x00a8


	//----- nvinfo : EIATTR_NUM_BARRIERS
	.align		4
        /*0020*/ 	.byte	0x02, 0x4c
        /*0022*/ 	.byte	0x01
	.zero		1


	//----- nvinfo : EIATTR_EXTERNS
	.align		4
        /*0024*/ 	.byte	0x04, 0x0f
        /*0026*/ 	.short	(.L_25 - .L_24)


	//   ....[0]....
	.align		4
.L_24:
        /*0028*/ 	.word	index@(__assertfail)


	//----- nvinfo : EIATTR_MERCURY_ISA_VERSION
	.align		4
.L_25:
        /*002c*/ 	.byte	0x03, 0x5f
        /*002e*/ 	.short	0x0101


	//----- nvinfo : EIATTR_INT_WARP_WIDE_INSTR_OFFSETS
	.align		4
        /*0030*/ 	.byte	0x04, 0x31
        /*0032*/ 	.short	(.L_27 - .L_26)


	//   ....[0]....
.L_26:
        /*0034*/ 	.word	0x00000550


	//   ....[1]....
        /*0038*/ 	.word	0x00000580


	//   ....[2]....
        /*003c*/ 	.word	0x00000730


	//----- nvinfo : EIATTR_COOP_GROUP_MASK_REGIDS
	.align		4
.L_27:
        /*0040*/ 	.byte	0x04, 0x29
        /*0042*/ 	.short	(.L_29 - .L_28)


	//   ....[0]....
.L_28:
        /*0044*/ 	.word	0xffffffff


	//   ....[1]....
        /*0048*/ 	.word	0xffffffff


	//   ....[2]....
        /*004c*/ 	.word	0xffffffff


	//   ....[3]....
        /*0050*/ 	.word	0xffffffff


	//   ....[4]....
        /*0054*/ 	.word	0xffffffff


	//   ....[5]....
        /*0058*/ 	.word	0xffffffff


	//----- nvinfo : EIATTR_COOP_GROUP_INSTR_OFFSETS
	.align		4
.L_29:
        /*005c*/ 	.byte	0x04, 0x28
        /*005e*/ 	.short	(.L_31 - .L_30)


	//   ....[0]....
.L_30:
        /*0060*/ 	.word	0x00000060


	//   ....[1]....
        /*0064*/ 	.word	0x00000070


	//   ....[2]....
        /*0068*/ 	.word	0x00000130


	//   ....[3]....
        /*006c*/ 	.word	0x000003a0


	//   ....[4]....
        /*0070*/ 	.word	0x000008e0


	//   ....[5]....
        /*0074*/ 	.word	0x00001320


	//----- nvinfo : EIATTR_REG_RECONFIG
	.align		4
.L_31:
        /*0078*/ 	.byte	0x01, 0x54
	.zero		2


	//----- nvinfo : EIATTR_SYSCALL_OFFSETS
	.align		4
        /*007c*/ 	.byte	0x04, 0x46
        /*007e*/ 	.short	(.L_33 - .L_32)


	//   ....[0]....
.L_32:
        /*0080*/ 	.word	0x000014f0


	//----- nvinfo : EIATTR_MBARRIER_INSTR_OFFSETS
	.align		4
.L_33:
        /*0084*/ 	.byte	0x04, 0x39
        /*0086*/ 	.short	(.L_35 - .L_34)


	//   ....[0]....
.L_34:
        /*0088*/ 	.word	0x00000250
        /*008c*/ 	.word	0x000000ff
        /*0090*/ 	.word	0x00000000
        /*0094*/ 	.short	0x0100
        /*0096*/ 	.byte	0x08
	.zero		1


	//   ....[1]....
        /*0098*/ 	.word	0x00000260
        /*009c*/ 	.word	0x000000ff
        /*00a0*/ 	.word	0x00000048
        /*00a4*/ 	.short	0x0100
        /*00a6*/ 	.byte	0x08
	.zero		1


	//   ....[2]....
        /*00a8*/ 	.word	0x00000270
        /*00ac*/ 	.word	0x000000ff
        /*00b0*/ 	.word	0x00000008
        /*00b4*/ 	.short	0x0100
        /*00b6*/ 	.byte	0x08
	.zero		1


	//   ....[3]....
        /*00b8*/ 	.word	0x00000280
        /*00bc*/ 	.word	0x000000ff
        /*00c0*/ 	.word	0x00000050
        /*00c4*/ 	.short	0x0100
        /*00c6*/ 	.byte	0x08
	.zero		1


	//   ....[4]....
        /*00c8*/ 	.word	0x00000290
        /*00cc*/ 	.word	0x000000ff
        /*00d0*/ 	.word	0x00000010
        /*00d4*/ 	.short	0x0100
        /*00d6*/ 	.byte	0x08
	.zero		1


	//   ....[5]....
        /*00d8*/ 	.word	0x000002a0
        /*00dc*/ 	.word	0x000000ff
        /*00e0*/ 	.word	0x00000058
        /*00e4*/ 	.short	0x0100
        /*00e6*/ 	.byte	0x08
	.zero		1


	//   ....[6]....
        /*00e8*/ 	.word	0x000002b0
        /*00ec*/ 	.word	0x000000ff
        /*00f0*/ 	.word	0x00000018
        /*00f4*/ 	.short	0x0100
        /*00f6*/ 	.byte	0x08
	.zero		1


	//   ....[7]....
        /*00f8*/ 	.word	0x000002c0
        /*00fc*/ 	.word	0x000000ff
        /*0100*/ 	.word	0x00000060
        /*0104*/ 	.short	0x0100
        /*0106*/ 	.byte	0x08
	.zero		1


	//   ....[8]....
        /*0108*/ 	.word	0x000002d0
        /*010c*/ 	.word	0x000000ff
        /*0110*/ 	.word	0x00000020
        /*0114*/ 	.short	0x0100
        /*0116*/ 	.byte	0x08
	.zero		1


	//   ....[9]....
        /*0118*/ 	.word	0x000002e0
        /*011c*/ 	.word	0x000000ff
        /*0120*/ 	.word	0x00000068
        /*0124*/ 	.short	0x0100
        /*0126*/ 	.byte	0x08
	.zero		1


	//   ....[10]....
        /*0128*/ 	.word	0x000002f0
        /*012c*/ 	.word	0x000000ff
        /*0130*/ 	.word	0x00000028
        /*0134*/ 	.short	0x0100
        /*0136*/ 	.byte	0x08
	.zero		1


	//   ....[11]....
        /*0138*/ 	.word	0x00000300
        /*013c*/ 	.word	0x000000ff
        /*0140*/ 	.word	0x00000070
        /*0144*/ 	.short	0x0100
        /*0146*/ 	.byte	0x08
	.zero		1


	//   ....[12]....
        /*0148*/ 	.word	0x00000310
        /*014c*/ 	.word	0x000000ff
        /*0150*/ 	.word	0x00000030
        /*0154*/ 	.short	0x0100
        /*0156*/ 	.byte	0x08
	.zero		1


	//   ....[13]....
        /*0158*/ 	.word	0x00000320
        /*015c*/ 	.word	0x000000ff
        /*0160*/ 	.word	0x00000078
        /*0164*/ 	.short	0x0100
        /*0166*/ 	.byte	0x08
	.zero		1


	//   ....[14]....
        /*0168*/ 	.word	0x00000330
        /*016c*/ 	.word	0x000000ff
        /*0170*/ 	.word	0x00000038
        /*0174*/ 	.short	0x0100
        /*0176*/ 	.byte	0x08
	.zero		1


	//   ....[15]....
        /*0178*/ 	.word	0x00000340
        /*017c*/ 	.word	0x000000ff
        /*0180*/ 	.word	0x00000080
        /*0184*/ 	.short	0x0100
        /*0186*/ 	.byte	0x08
	.zero		1


	//   ....[16]....
        /*0188*/ 	.word	0x00000350
        /*018c*/ 	.word	0x000000ff
        /*0190*/ 	.word	0x00000040
        /*0194*/ 	.short	0x0100
        /*0196*/ 	.byte	0x08
	.zero		1


	//   ....[17]....
        /*0198*/ 	.word	0x00000360
        /*019c*/ 	.word	0x000000ff
        /*01a0*/ 	.word	0x00000088
        /*01a4*/ 	.short	0x0100
        /*01a6*/ 	.byte	0x08
	.zero		1


	//   ....[18]....
        /*01a8*/ 	.word	0x000007c0
        /*01ac*/ 	.word	0x000000ff
        /*01b0*/ 	.word	0x000000a0
        /*01b4*/ 	.short	0x0100
        /*01b6*/ 	.byte	0x06
	.zero		1


	//   ....[19]....
        /*01b8*/ 	.word	0x00000860
        /*01bc*/ 	.word	0x000000ff
        /*01c0*/ 	.word	0x000000a8
        /*01c4*/ 	.short	0x0100
        /*01c6*/ 	.byte	0x06
	.zero		1


	//   ....[20]....
        /*01c8*/ 	.word	0x000015c0
        /*01cc*/ 	.word	0x00000003
        /*01d0*/ 	.word	0x00000000
        /*01d4*/ 	.short	0x010a
        /*01d6*/ 	.byte	0x3f
	.zero		1


	//   ....[21]....
        /*01d8*/ 	.word	0x00001600
        /*01dc*/ 	.word	0x00000003
        /*01e0*/ 	.word	0x00000000
        /*01e4*/ 	.short	0x010a
        /*01e6*/ 	.byte	0x3f
	.zero		1


	//   ....[22]....
        /*01e8*/ 	.word	0x00001980
        /*01ec*/ 	.word	0x00000005
        /*01f0*/ 	.word	0x00000000
        /*01f4*/ 	.short	0x010a
        /*01f6*/ 	.byte	0x3f
	.zero		1


	//   ....[23]....
        /*01f8*/ 	.word	0x000019c0
        /*01fc*/ 	.word	0x00000005
        /*0200*/ 	.word	0x00000000
        /*0204*/ 	.short	0x010a
        /*0206*/ 	.byte	0x3f
	.zero		1


	//   ....[24]....
        /*0208*/ 	.word	0x00001be0
        /*020c*/ 	.word	0x00000005
        /*0210*/ 	.word	0x00000000
        /*0214*/ 	.short	0x0101
        /*0216*/ 	.byte	0x3f
	.zero		1


	//   ....[25]....
        /*0218*/ 	.word	0x00001e00
        /*021c*/ 	.word	0x00000003
        /*0220*/ 	.word	0x00000000
        /*0224*/ 	.short	0x0101
        /*0226*/ 	.byte	0x3f
	.zero		1


	//   ....[26]....
        /*0228*/ 	.word	0x00009580
        /*022c*/ 	.word	0x0000000e
        /*0230*/ 	.word	0x00000048
        /*0234*/ 	.short	0x010a
        /*0236*/ 	.byte	0x3f
	.zero		1


	//   ....[27]....
        /*0238*/ 	.word	0x00009900
        /*023c*/ 	.word	0x00000006
        /*0240*/ 	.word	0x000000a8
        /*0244*/ 	.short	0x0101
        /*0246*/ 	.byte	0x3f
	.zero		1


	//   ....[28]....
        /*0248*/ 	.word	0x0000a030
        /*024c*/ 	.word	0x00000007
        /*0250*/ 	.word	0x00000000
        /*0254*/ 	.short	0x010a
        /*0256*/ 	.byte	0x3f
	.zero		1


	//   ....[29]....
        /*0258*/ 	.word	0x0000a0b0
        /*025c*/ 	.word	0x00000009
        /*0260*/ 	.word	0x00000000
        /*0264*/ 	.short	0x010a
        /*0266*/ 	.byte	0x3f
	.zero		1


	//   ....[30]....
        /*0268*/ 	.word	0x0000a140
        /*026c*/ 	.word	0x00000006
        /*0270*/ 	.word	0x00000000
        /*0274*/ 	.short	0x010a
        /*0276*/ 	.byte	0x3f
	.zero		1


	//   ....[31]....
        /*0278*/ 	.word	0x0000a1d0
        /*027c*/ 	.word	0x00000009
        /*0280*/ 	.word	0x00000000
        /*0284*/ 	.short	0x010a
        /*0286*/ 	.byte	0x3f
	.zero		1


	//   ....[32]....
        /*0288*/ 	.word	0x0000a260
        /*028c*/ 	.word	0x00000006
        /*0290*/ 	.word	0x00000000
        /*0294*/ 	.short	0x010a
        /*0296*/ 	.byte	0x3f
	.zero		1


	//   ....[33]....
        /*0298*/ 	.word	0x0000a2f0
        /*029c*/ 	.word	0x00000009
        /*02a0*/ 	.word	0x00000000
        /*02a4*/ 	.short	0x010a
        /*02a6*/ 	.byte	0x3f
	.zero		1


	//   ....[34]....
        /*02a8*/ 	.word	0x0000a380
        /*02ac*/ 	.word	0x00000006
        /*02b0*/ 	.word	0x00000000
        /*02b4*/ 	.short	0x010a
        /*02b6*/ 	.byte	0x3f
	.zero		1


	//   ....[35]....
        /*02b8*/ 	.word	0x0000a410
        /*02bc*/ 	.word	0x00000009
        /*02c0*/ 	.word	0x00000000
        /*02c4*/ 	.short	0x010a
        /*02c6*/ 	.byte	0x3f
	.zero		1


	//   ....[36]....
        /*02c8*/ 	.word	0x0000a4a0
        /*02cc*/ 	.word	0x00000003
        /*02d0*/ 	.word	0x00000000
        /*02d4*/ 	.short	0x010a
        /*02d6*/ 	.byte	0x3f
	.zero		1


	//   ....[37]....
        /*02d8*/ 	.word	0x0000a500
        /*02dc*/ 	.word	0x00000003
        /*02e0*/ 	.word	0x00000000
        /*02e4*/ 	.short	0x010a
        /*02e6*/ 	.byte	0x3f
	.zero		1


	//   ....[38]....
        /*02e8*/ 	.word	0x0000a550
        /*02ec*/ 	.word	0x00000005
        /*02f0*/ 	.word	0x00000000
        /*02f4*/ 	.short	0x010a
        /*02f6*/ 	.byte	0x3f
	.zero		1


	//   ....[39]....
        /*02f8*/ 	.word	0x0000a620
        /*02fc*/ 	.word	0x0000000e
        /*0300*/ 	.word	0x00000048
        /*0304*/ 	.short	0x010a
        /*0306*/ 	.byte	0x3f
	.zero		1


	//   ....[40]....
        /*0308*/ 	.word	0x0000a6f0
        /*030c*/ 	.word	0x00000007
        /*0310*/ 	.word	0x00000000
        /*0314*/ 	.short	0x010a
        /*0316*/ 	.byte	0x3f
	.zero		1


	//   ....[41]....
        /*0318*/ 	.word	0x0000a740
        /*031c*/ 	.word	0x00000009
        /*0320*/ 	.word	0x00000000
        /*0324*/ 	.short	0x010a
        /*0326*/ 	.byte	0x3f
	.zero		1


	//   ....[42]....
        /*0328*/ 	.word	0x0000a790
        /*032c*/ 	.word	0x00000006
        /*0330*/ 	.word	0x00000000
        /*0334*/ 	.short	0x010a
        /*0336*/ 	.byte	0x3f
	.zero		1


	//   ....[43]....
        /*0338*/ 	.word	0x0000a7e0
        /*033c*/ 	.word	0x00000009
        /*0340*/ 	.word	0x00000000
        /*0344*/ 	.short	0x010a
        /*0346*/ 	.byte	0x3f
	.zero		1


	//   ....[44]....
        /*0348*/ 	.word	0x0000a830
        /*034c*/ 	.word	0x00000006
        /*0350*/ 	.word	0x00000000
        /*0354*/ 	.short	0x010a
        /*0356*/ 	.byte	0x3f
	.zero		1


	//   ....[45]....
        /*0358*/ 	.word	0x0000a880
        /*035c*/ 	.word	0x00000009
        /*0360*/ 	.word	0x00000000
        /*0364*/ 	.short	0x010a
        /*0366*/ 	.byte	0x3f
	.zero		1


	//   ....[46]....
        /*0368*/ 	.word	0x0000a8d0
        /*036c*/ 	.word	0x00000006
        /*0370*/ 	.word	0x00000000
        /*0374*/ 	.short	0x010a
        /*0376*/ 	.byte	0x3f
	.zero		1


	//   ....[47]....
        /*0378*/ 	.word	0x0000a920
        /*037c*/ 	.word	0x00000009
        /*0380*/ 	.word	0x00000000
        /*0384*/ 	.short	0x010a
        /*0386*/ 	.byte	0x3f
	.zero		1


	//----- nvinfo : EIATTR_NUM_MBARRIERS
	.align		4
.L_35:
        /*0388*/ 	.byte	0x03, 0x38
        /*038a*/ 	.short	0x0014


	//----- nvinfo : EIATTR_EXIT_INSTR_OFFSETS
	.align		4
        /*038c*/ 	.byte	0x04, 0x1c
        /*038e*/ 	.short	(.L_37 - .L_36)


	//   ....[0]....
.L_36:
        /*0390*/ 	.word	0x00000a40


	//   ....[1]....
        /*0394*/ 	.word	0x00001260


	//   ....[2]....
        /*0398*/ 	.word	0x00008b50


	//   ....[3]....
        /*039c*/ 	.word	0x000090b0


	//   ....[4]....
        /*03a0*/ 	.word	0x0000a4f0


	//----- nvinfo : EIATTR_MAX_THREADS
	.align		4
.L_37:
        /*03a4*/ 	.byte	0x04, 0x05
        /*03a6*/ 	.short	(.L_39 - .L_38)
.L_38:
        /*03a8*/ 	.word	0x00000180
        /*03ac*/ 	.word	0x00000001
        /*03b0*/ 	.word	0x00000001


	//----- nvinfo : EIATTR_CRS_STACK_SIZE
	.align		4
.L_39:
        /*03b4*/ 	.byte	0x04, 0x1e
        /*03b6*/ 	.short	(.L_41 - .L_40)
.L_40:
        /*03b8*/ 	.word	0x00000000


	//----- nvinfo : EIATTR_CBANK_PARAM_SIZE
	.align		4
.L_41:
        /*03bc*/ 	.byte	0x03, 0x19
        /*03be*/ 	.short	0x0470


	//----- nvinfo : EIATTR_PARAM_CBANK
	.align		4
        /*03c0*/ 	.byte	0x04, 0x0a
        /*03c2*/ 	.short	(.L_43 - .L_42)
	.align		4
.L_42:
        /*03c4*/ 	.word	index@(.nv.constant0._ZN7cutlass13device_kernelINS_4gemm6kernel13GemmUniversalIN4cute5tupleIJiiiiEEENS1_10collective13CollectiveMmaINS1_34MainloopSm90TmaGmmaWarpSpecializedILi9ENS5_IJNS4_1CILi4EEENSA_ILi2EEENSA_ILi1EEEEEENS1_35KernelTmaWarpSpecializedCooperativeEEENS5_IJNSA_ILi256EEENSA_ILi128EEENSA_ILi64EEEEEEaNS5_IJlSD_lEEEaSL_NS4_8TiledMMAINS4_8MMA_AtomIJNS4_4SM904GMMA27MMA_64x128x32_S32S8S8_SS_TNEEEENS4_6LayoutINS5_IJSC_SD_SD_EEENS5_IJSD_NSA_ILi0EEESU_EEEEENS5_IJNS4_10UnderscoreESX_SX_EEEEENS4_23SM90_TMA_LOAD_MULTICASTENS4_14ComposedLayoutINS4_7SwizzleILi2ELi4ELi3EEENS4_18smem_ptr_flag_bitsILi8EEENSS_INS5_IJNSA_ILi8EEESJ_EEENS5_IJSJ_SD_EEEEEEEvNS4_8identityES10_S1A_vS1B_EENS_8epilogue10collective6detail29Sm90TmaWarpSpecializedAdapterINS1E_15DefaultEpilogueIaSL_SL_NS1D_6thread17LinearCombinationIaLi1EiiLNS1I_9ScaleType4KindE0ELNS_15FloatRoundStyleE2EaEENS1_15EpilogueDefaultEEEEEvvEEEEvNT_6ParamsE)
        /*03c8*/ 	.short	0x0210
        /*03ca*/ 	.short	0x0470


	//----- nvinfo : EIATTR_SW_WAR
	.align		4
.L_43:
        /*03cc*/ 	.byte	0x04, 0x36
        /*03ce*/ 	.short	(.L_45 - .L_44)
.L_44:
        /*03d0*/ 	.word	0x00000008
.L_45:


//--------------------- .nv.callgraph             --------------------------
	.section	.nv.callgraph,"",@"SHT_CUDA_CALLGRAPH"
	.align	4
	.sectionentsize	8
	.align		4
        /*0000*/ 	.word	0x00000000
	.align		4
        /*0004*/ 	.word	0xffffffff
	.align		4
        /*0008*/ 	.word	index@(_ZN7cutlass13device_kernelINS_4gemm6kernel13GemmUniversalIN4cute5tupleIJiiiiEEENS1_10collective13CollectiveMmaINS1_34MainloopSm90TmaGmmaWarpSpecializedILi9ENS5_IJNS4_1CILi4EEENSA_ILi2EEENSA_ILi1EEEEEENS1_35KernelTmaWarpSpecializedCooperativeEEENS5_IJNSA_ILi256EEENSA_ILi128EEENSA_ILi64EEEEEEaNS5_IJlSD_lEEEaSL_NS4_8TiledMMAINS4_8MMA_AtomIJNS4_4SM904GMMA27MMA_64x128x32_S32S8S8_SS_TNEEEENS4_6LayoutINS5_IJSC_SD_SD_EEENS5_IJSD_NSA_ILi0EEESU_EEEEENS5_IJNS4_10UnderscoreESX_SX_EEEEENS4_23SM90_TMA_LOAD_MULTICASTENS4_14ComposedLayoutINS4_7SwizzleILi2ELi4ELi3EEENS4_18smem_ptr_flag_bitsILi8EEENSS_INS5_IJNSA_ILi8EEESJ_EEENS5_IJSJ_SD_EEEEEEEvNS4_8identityES10_S1A_vS1B_EENS_8epilogue10collective6detail29Sm90TmaWarpSpecializedAdapterINS1E_15DefaultEpilogueIaSL_SL_NS1D_6thread17LinearCombinationIaLi1EiiLNS1I_9ScaleType4KindE0ELNS_15FloatRoundStyleE2EaEENS1_15EpilogueDefaultEEEEEvvEEEEvNT_6ParamsE)
	.align		4
        /*000c*/ 	.word	index@(__assertfail)
	.align		4
        /*0010*/ 	.word	0x00000000
	.align		4
        /*0014*/ 	.word	0xfffffffe
	.align		4
        /*0018*/ 	.word	0x00000000
	.align		4
        /*001c*/ 	.word	0xfffffffd
	.align		4
        /*0020*/ 	.word	0x00000000
	.align		4
        /*0024*/ 	.word	0xfffffffc


//--------------------- .nv.constant4             --------------------------
	.section	.nv.constant4,"a",@progbits
	.align	8
	.align		8
.nv.constant4:
        /*0000*/ 	.dword	__assertfail
	.align		8
        /*0008*/ 	.dword	__unnamed_1
	.align		8
        /*0010*/ 	.dword	_ZN40_INTERNAL_59d714c3_4_k_cu_dfacc7c6_271404cuda3std3__45__cpo5beginE
	.align		8
        /*0018*/ 	.dword	_ZN40_INTERNAL_59d714c3_4_k_cu_dfacc7c6_271404cuda3std3__45__cpo3endE
	.align		8
        /*0020*/ 	.dword	_ZN40_INTERNAL_59d714c3_4_k_cu_dfacc7c6_271404cuda3std3__45__cpo6cbeginE
	.align		8
        /*0028*/ 	.dword	_ZN40_INTERNAL_59d714c3_4_k_cu_dfacc7c6_271404cuda3std3__45__cpo4cendE
	.align		8
        /*0030*/ 	.dword	_ZN40_INTERNAL_59d714c3_4_k_cu_dfacc7c6_271404cuda3std3__442_GLOBAL__N__59d714c3_4_k_cu_dfacc7c6_271406ignoreE
	.align		8
        /*0038*/ 	.dword	_ZN40_INTERNAL_59d714c3_4_k_cu_dfacc7c6_271404cuda3std3__419piecewise_constructE
	.align		8
        /*0040*/ 	.dword	_ZN40_INTERNAL_59d714c3_4_k_cu_dfacc7c6_271404cuda3std3__48in_placeE
	.align		8
        /*0048*/ 	.dword	_ZN40_INTERNAL_59d714c3_4_k_cu_dfacc7c6_271404cuda3std6ranges3__45__cpo4swapE
	.align		8
        /*0050*/ 	.dword	_ZN40_INTERNAL_59d714c3_4_k_cu_dfacc7c6_271404cuda3std6ranges3__45__cpo9iter_moveE
	.align		8
        /*0058*/ 	.dword	_ZN40_INTERNAL_59d714c3_4_k_cu_dfacc7c6_271404cute7productE
	.align		8
        /*0060*/ 	.dword	_ZN40_INTERNAL_59d714c3_4_k_cu_dfacc7c6_271404cute1_E
	.align		8
        /*0068*/ 	.dword	$str$22
	.align		8
        /*0070*/ 	.dword	$str$23


//--------------------- .text._ZN7cutlass13device_kernelINS_4gemm6kernel13GemmUniversalIN4cute5tupleIJiiiiEEENS1_10collective13CollectiveMmaINS1_34MainloopSm90TmaGmmaWarpSpecializedILi9ENS5_IJNS4_1CILi4EEENSA_ILi2EEENSA_ILi1EEEEEENS1_35KernelTmaWarpSpecializedCooperativeEEENS5_IJNSA_ILi256EEENSA_ILi128EEENSA_ILi64EEEEEEaNS5_IJlSD_lEEEaSL_NS4_8TiledMMAINS4_8MMA_AtomIJNS4_4SM904GMMA27MMA_64x128x32_S32S8S8_SS_TNEEEENS4_6LayoutINS5_IJSC_SD_SD_EEENS5_IJSD_NSA_ILi0EEESU_EEEEENS5_IJNS4_10UnderscoreESX_SX_EEEEENS4_23SM90_TMA_LOAD_MULTICASTENS4_14ComposedLayoutINS4_7SwizzleILi2ELi4ELi3EEENS4_18smem_ptr_flag_bitsILi8EEENSS_INS5_IJNSA_ILi8EEESJ_EEENS5_IJSJ_SD_EEEEEEEvNS4_8identityES10_S1A_vS1B_EENS_8epilogue10collective6detail29Sm90TmaWarpSpecializedAdapterINS1E_15DefaultEpilogueIaSL_SL_NS1D_6thread17LinearCombinationIaLi1EiiLNS1I_9ScaleType4KindE0ELNS_15FloatRoundStyleE2EaEENS1_15EpilogueDefaultEEEEEvvEEEEvNT_6ParamsE --------------------------
	.section	.text._ZN7cutlass13device_kernelINS_4gemm6kernel13GemmUniversalIN4cute5tupleIJiiiiEEENS1_10collective13CollectiveMmaINS1_34MainloopSm90TmaGmmaWarpSpecializedILi9ENS5_IJNS4_1CILi4EEENSA_ILi2EEENSA_ILi1EEEEEENS1_35KernelTmaWarpSpecializedCooperativeEEENS5_IJNSA_ILi256EEENSA_ILi128EEENSA_ILi64EEEEEEaNS5_IJlSD_lEEEaSL_NS4_8TiledMMAINS4_8MMA_AtomIJNS4_4SM904GMMA27MMA_64x128x32_S32S8S8_SS_TNEEEENS4_6LayoutINS5_IJSC_SD_SD_EEENS5_IJSD_NSA_ILi0EEESU_EEEEENS5_IJNS4_10UnderscoreESX_SX_EEEEENS4_23SM90_TMA_LOAD_MULTICASTENS4_14ComposedLayoutINS4_7SwizzleILi2ELi4ELi3EEENS4_18smem_ptr_flag_bitsILi8EEENSS_INS5_IJNSA_ILi8EEESJ_EEENS5_IJSJ_SD_EEEEEEEvNS4_8identityES10_S1A_vS1B_EENS_8epilogue10collective6detail29Sm90TmaWarpSpecializedAdapterINS1E_15DefaultEpilogueIaSL_SL_NS1D_6thread17LinearCombinationIaLi1EiiLNS1I_9ScaleType4KindE0ELNS_15FloatRoundStyleE2EaEENS1_15EpilogueDefaultEEEEEvvEEEEvNT_6ParamsE,"ax",@progbits
	.align	128
.text._ZN7cutlass13device_kernelINS_4gemm6kernel13GemmUniversalIN4cute5tupleIJiiiiEEENS1_10collective13CollectiveMmaINS1_34MainloopSm90TmaGmmaWarpSpecializedILi9ENS5_IJNS4_1CILi4EEENSA_ILi2EEENSA_ILi1EEEEEENS1_35KernelTmaWarpSpecializedCooperativeEEENS5_IJNSA_ILi256EEENSA_ILi128EEENSA_ILi64EEEEEEaNS5_IJlSD_lEEEaSL_NS4_8TiledMMAINS4_8MMA_AtomIJNS4_4SM904GMMA27MMA_64x128x32_S32S8S8_SS_TNEEEENS4_6LayoutINS5_IJSC_SD_SD_EEENS5_IJSD_NSA_ILi0EEESU_EEEEENS5_IJNS4_10UnderscoreESX_SX_EEEEENS4_23SM90_TMA_LOAD_MULTICASTENS4_14ComposedLayoutINS4_7SwizzleILi2ELi4ELi3EEENS4_18smem_ptr_flag_bitsILi8EEENSS_INS5_IJNSA_ILi8EEESJ_EEENS5_IJSJ_SD_EEEEEEEvNS4_8identityES10_S1A_vS1B_EENS_8epilogue10collective6detail29Sm90TmaWarpSpecializedAdapterINS1E_15DefaultEpilogueIaSL_SL_NS1D_6thread17LinearCombinationIaLi1EiiLNS1I_9ScaleType4KindE0ELNS_15FloatRoundStyleE2EaEENS1_15EpilogueDefaultEEEEEvvEEEEvNT_6ParamsE:
        .type           _ZN7cutlass13device_kernelINS_4gemm6kernel13GemmUniversalIN4cute5tupleIJiiiiEEENS1_10collective13CollectiveMmaINS1_34MainloopSm90TmaGmmaWarpSpecializedILi9ENS5_IJNS4_1CILi4EEENSA_ILi2EEENSA_ILi1EEEEEENS1_35KernelTmaWarpSpecializedCooperativeEEENS5_IJNSA_ILi256EEENSA_ILi128EEENSA_ILi64EEEEEEaNS5_IJlSD_lEEEaSL_NS4_8TiledMMAINS4_8MMA_AtomIJNS4_4SM904GMMA27MMA_64x128x32_S32S8S8_SS_TNEEEENS4_6LayoutINS5_IJSC_SD_SD_EEENS5_IJSD_NSA_ILi0EEESU_EEEEENS5_IJNS4_10UnderscoreESX_SX_EEEEENS4_23SM90_TMA_LOAD_MULTICASTENS4_14ComposedLayoutINS4_7SwizzleILi2ELi4ELi3EEENS4_18smem_ptr_flag_bitsILi8EEENSS_INS5_IJNSA_ILi8EEESJ_EEENS5_IJSJ_SD_EEEEEEEvNS4_8identityES10_S1A_vS1B_EENS_8epilogue10collective6detail29Sm90TmaWarpSpecializedAdapterINS1E_15DefaultEpilogueIaSL_SL_NS1D_6thread17LinearCombinationIaLi1EiiLNS1I_9ScaleType4KindE0ELNS_15FloatRoundStyleE2EaEENS1_15EpilogueDefaultEEEEEvvEEEEvNT_6ParamsE,@function
        .size           _ZN7cutlass13device_kernelINS_4gemm6kernel13GemmUniversalIN4cute5tupleIJiiiiEEENS1_10collective13CollectiveMmaINS1_34MainloopSm90TmaGmmaWarpSpecializedILi9ENS5_IJNS4_1CILi4EEENSA_ILi2EEENSA_ILi1EEEEEENS1_35KernelTmaWarpSpecializedCooperativeEEENS5_IJNSA_ILi256EEENSA_ILi128EEENSA_ILi64EEEEEEaNS5_IJlSD_lEEEaSL_NS4_8TiledMMAINS4_8MMA_AtomIJNS4_4SM904GMMA27MMA_64x128x32_S32S8S8_SS_TNEEEENS4_6LayoutINS5_IJSC_SD_SD_EEENS5_IJSD_NSA_ILi0EEESU_EEEEENS5_IJNS4_10UnderscoreESX_SX_EEEEENS4_23SM90_TMA_LOAD_MULTICASTENS4_14ComposedLayoutINS4_7SwizzleILi2ELi4ELi3EEENS4_18smem_ptr_flag_bitsILi8EEENSS_INS5_IJNSA_ILi8EEESJ_EEENS5_IJSJ_SD_EEEEEEEvNS4_8identityES10_S1A_vS1B_EENS_8epilogue10collective6detail29Sm90TmaWarpSpecializedAdapterINS1E_15DefaultEpilogueIaSL_SL_NS1D_6thread17LinearCombinationIaLi1EiiLNS1I_9ScaleType4KindE0ELNS_15FloatRoundStyleE2EaEENS1_15EpilogueDefaultEEEEEvvEEEEvNT_6ParamsE,(.L_x_342 - _ZN7cutlass13device_kernelINS_4gemm6kernel13GemmUniversalIN4cute5tupleIJiiiiEEENS1_10collective13CollectiveMmaINS1_34MainloopSm90TmaGmmaWarpSpecializedILi9ENS5_IJNS4_1CILi4EEENSA_ILi2EEENSA_ILi1EEEEEENS1_35KernelTmaWarpSpecializedCooperativeEEENS5_IJNSA_ILi256EEENSA_ILi128EEENSA_ILi64EEEEEEaNS5_IJlSD_lEEEaSL_NS4_8TiledMMAINS4_8MMA_AtomIJNS4_4SM904GMMA27MMA_64x128x32_S32S8S8_SS_TNEEEENS4_6LayoutINS5_IJSC_SD_SD_EEENS5_IJSD_NSA_ILi0EEESU_EEEEENS5_IJNS4_10UnderscoreESX_SX_EEEEENS4_23SM90_TMA_LOAD_MULTICASTENS4_14ComposedLayoutINS4_7SwizzleILi2ELi4ELi3EEENS4_18smem_ptr_flag_bitsILi8EEENSS_INS5_IJNSA_ILi8EEESJ_EEENS5_IJSJ_SD_EEEEEEEvNS4_8identityES10_S1A_vS1B_EENS_8epilogue10collective6detail29Sm90TmaWarpSpecializedAdapterINS1E_15DefaultEpilogueIaSL_SL_NS1D_6thread17LinearCombinationIaLi1EiiLNS1I_9ScaleType4KindE0ELNS_15FloatRoundStyleE2EaEENS1_15EpilogueDefaultEEEEEvvEEEEvNT_6ParamsE)
        .other          _ZN7cutlass13device_kernelINS_4gemm6kernel13GemmUniversalIN4cute5tupleIJiiiiEEENS1_10collective13CollectiveMmaINS1_34MainloopSm90TmaGmmaWarpSpecializedILi9ENS5_IJNS4_1CILi4EEENSA_ILi2EEENSA_ILi1EEEEEENS1_35KernelTmaWarpSpecializedCooperativeEEENS5_IJNSA_ILi256EEENSA_ILi128EEENSA_ILi64EEEEEEaNS5_IJlSD_lEEEaSL_NS4_8TiledMMAINS4_8MMA_AtomIJNS4_4SM904GMMA27MMA_64x128x32_S32S8S8_SS_TNEEEENS4_6LayoutINS5_IJSC_SD_SD_EEENS5_IJSD_NSA_ILi0EEESU_EEEEENS5_IJNS4_10UnderscoreESX_SX_EEEEENS4_23SM90_TMA_LOAD_MULTICASTENS4_14ComposedLayoutINS4_7SwizzleILi2ELi4ELi3EEENS4_18smem_ptr_flag_bitsILi8EEENSS_INS5_IJNSA_ILi8EEESJ_EEENS5_IJSJ_SD_EEEEEEEvNS4_8identityES10_S1A_vS1B_EENS_8epilogue10collective6detail29Sm90TmaWarpSpecializedAdapterINS1E_15DefaultEpilogueIaSL_SL_NS1D_6thread17LinearCombinationIaLi1EiiLNS1I_9ScaleType4KindE0ELNS_15FloatRoundStyleE2EaEENS1_15EpilogueDefaultEEEEEvvEEEEvNT_6ParamsE,@"STO_CUDA_ENTRY STV_DEFAULT"
_ZN7cutlass13device_kernelINS_4gemm6kernel13GemmUniversalIN4cute5tupleIJiiiiEEENS1_10collective13CollectiveMmaINS1_34MainloopSm90TmaGmmaWarpSpecializedILi9ENS5_IJNS4_1CILi4EEENSA_ILi2EEENSA_ILi1EEEEEENS1_35KernelTmaWarpSpecializedCooperativeEEENS5_IJNSA_ILi256EEENSA_ILi128EEENSA_ILi64EEEEEEaNS5_IJlSD_lEEEaSL_NS4_8TiledMMAINS4_8MMA_AtomIJNS4_4SM904GMMA27MMA_64x128x32_S32S8S8_SS_TNEEEENS4_6LayoutINS5_IJSC_SD_SD_EEENS5_IJSD_NSA_ILi0EEESU_EEEEENS5_IJNS4_10UnderscoreESX_SX_EEEEENS4_23SM90_TMA_LOAD_MULTICASTENS4_14ComposedLayoutINS4_7SwizzleILi2ELi4ELi3EEENS4_18smem_ptr_flag_bitsILi8EEENSS_INS5_IJNSA_ILi8EEESJ_EEENS5_IJSJ_SD_EEEEEEEvNS4_8identityES10_S1A_vS1B_EENS_8epilogue10collective6detail29Sm90TmaWarpSpecializedAdapterINS1E_15DefaultEpilogueIaSL_SL_NS1D_6thread17LinearCombinationIaLi1EiiLNS1I_9ScaleType4KindE0ELNS_15FloatRoundStyleE2EaEENS1_15EpilogueDefaultEEEEEvvEEEEvNT_6ParamsE:
[----:B------:R-:W0:Y:S01]  /*0000*/  LDC R1, c[0x0][0x28] ;  /* 0x00000a00ff017b82 */ /* 0x000e220000000800 */
[----:B------:R-:W1:Y:S01]  /*0010*/  S2R R18, SR_TID.X ;  /* 0x0000000000127919 */ /* 0x000e620000002100 */
[----:B------:R-:W-:Y:S01]  /*0020*/  ELECT P0, URZ, PT ;  /* 0x00000000003f782f */ /* 0x000fe20003800000 */
[----:B------:R-:W-:Y:S01]  /*0030*/  BSSY B0, `(.L_x_0) ;  /* 0x000000f000007945 */ /* 0x000fe20003800000 */
[--C-:B-1----:R-:W-:Y:S02]  /*0040*/  SHF.R.U32.HI R0, RZ, 0x5, R18.reuse ;  /* 0x00000005ff007819 */ /* 0x102fe40000011612 */
[----:B------:R-:W-:-:S03]  /*0050*/  SHF.R.U32.HI R3, RZ, 0x7, R18 ;  /* 0x00000007ff037819 */ /* 0x000fc60000011612 */
[----:B------:R-:W1:Y:S04]  /*0060*/  SHFL.IDX PT, R2, R0, RZ, 0x1f ;  /* 0x00001fff00027589 */ /* 0x000e6800000e0000 */
[----:B------:R2:W3:Y:S01]  /*0070*/  SHFL.IDX PT, R5, R3, RZ, 0x1f ;  /* 0x00001fff03057589 */ /* 0x0004e200000e0000 */
[----:B-1----:R-:W-:-:S13]  /*0080*/  ISETP.NE.OR P0, PT, R2, RZ, !P0 ;  /* 0x000000ff0200720c */ /* 0x002fda0004705670 */
[----:B0-23--:R-:W-:Y:S05]  /*0090*/  @P0 BRA `(.L_x_1) ;  /* 0x0000000000200947 */ /* 0x00dfea0003800000 */
[----:B------:R-:W-:Y:S02]  /*00a0*/  ULDC.64 UR4, c[0x0][0x198] ;  /* 0x0000660000047ab9 */ /* 0x000fe40000000a00 */
[----:B------:R-:W-:Y:S02]  /*00b0*/  UIADD3 UR6, UP0, UR4, 0xf0, URZ ;  /* 0x000000f004067890 */ /* 0x000fe4000ff1e03f */
[----:B------:R-:W-:Y:S02]  /*00c0*/  UIADD3 UR4, UP1, UR4, 0x1f0, URZ ;  /* 0x000001f004047890 */ /* 0x000fe4000ff3e03f */
[----:B------:R-:W-:Y:S02]  /*00d0*/  UIADD3.X UR7, URZ, UR5, URZ, UP0, !UPT ;  /* 0x000000053f077290 */ /* 0x000fe400087fe43f */
[----:B------:R-:W-:-:S07]  /*00e0*/  UIADD3.X UR5, URZ, UR5, URZ, UP1, !UPT ;  /* 0x000000053f057290 */ /* 0x000fce0008ffe43f */
[----:B------:R0:W-:Y:S02]  /*00f0*/  UTMACCTL.PF [UR6] ;  /* 0x00000000060079b9 */ /* 0x0001e40008040000 */
[----:B------:R0:W-:Y:S02]  /*0100*/  UTMACCTL.PF [UR4] ;  /* 0x00000000040079b9 */ /* 0x0001e40008040000 */
[----:B0-----:R-:W-:Y:S01]  /*0110*/  NOP ;  /* 0x0000000000007918 */ /* 0x001fe20000000000 */
.L_x_1:
[----:B------:R-:W-:Y:S05]  /*0120*/  BSYNC B0 ;  /* 0x0000000000007941 */ /* 0x000fea0003800000 */
.L_x_0:
[----:B------:R-:W0:Y:S02]  /*0130*/  SHFL.IDX PT, R3, R0, RZ, 0x1f ;  /* 0x00001fff00037589 */ /* 0x000e2400000e0000 */
[----:B0-----:R-:W-:-:S13]  /*0140*/  ISETP.NE.AND P0, PT, R3, RZ, PT ;  /* 0x000000ff0300720c */ /* 0x001fda0003f05270 */
[----:B------:R-:W-:Y:S05]  /*0150*/  @P0 BRA `(.L_x_2) ;  /* 0x00000000008c0947 */ /* 0x000fea0003800000 */
[----:B------:R-:W-:Y:S01]  /*0160*/  ELECT P0, URZ, PT ;  /* 0x00000000003f782f */ /* 0x000fe20003800000 */
[----:B------:R-:W-:-:S12]  /*0170*/  BSSY B0, `(.L_x_2) ;  /* 0x0000021000007945 */ /* 0x000fd80003800000 */
[----:B------:R-:W-:Y:S05]  /*0180*/  @!P0 BRA `(.L_x_3) ;  /* 0x00000000007c8947 */ /* 0x000fea0003800000 */
[----:B------:R-:W0:Y:S01]  /*0190*/  S2UR UR8, SR_CgaCtaId ;  /* 0x00000000000879c3 */ /* 0x000e220000008800 */
[----:B------:R-:W-:Y:S01]  /*01a0*/  UMOV UR4, 0x400 ;  /* 0x0000040000047882 */ /* 0x000fe20000000000 */
[----:B------:R-:W-:Y:S01]  /*01b0*/  UMOV UR5, 0x1 ;  /* 0x0000000100057882 */ /* 0x000fe20000000000 */
[----:B------:R-:W-:Y:S02]  /*01c0*/  UMOV UR6, 0xa ;  /* 0x0000000a00067882 */ /* 0x000fe40000000000 */
[----:B------:R-:W-:-:S04]  /*01d0*/  UIADD3 UR6, -UR6, 0x100000, URZ ;  /* 0x0010000006067890 */ /* 0x000fc8000fffe13f */
[----:B------:R-:W-:Y:S02]  /*01e0*/  USHF.L.U32 UR7, UR6, 0xb, URZ ;  /* 0x0000000b06077899 */ /* 0x000fe4000800063f */
[----:B------:R-:W-:Y:S02]  /*01f0*/  USHF.L.U32 UR6, UR6, 0x1, URZ ;  /* 0x0000000106067899 */ /* 0x000fe4000800063f */
[----:B0-----:R-:W-:Y:S02]  /*0200*/  ULEA UR8, UR8, UR4, 0x18 ;  /* 0x0000000408087291 */ /* 0x001fe4000f8ec03f */
[----:B------:R-:W-:-:S04]  /*0210*/  UIADD3 UR4, -UR5, 0x100000, URZ ;  /* 0x0010000005047890 */ /* 0x000fc8000fffe13f */
[----:B------:R-:W-:Y:S02]  /*0220*/  USHF.L.U32 UR5, UR4, 0xb, URZ ;  /* 0x0000000b04057899 */ /* 0x000fe4000800063f */
[----:B------:R-:W-:Y:S01]  /*0230*/  USHF.L.U32 UR4, UR4, 0x1, URZ ;  /* 0x0000000104047899 */ /* 0x000fe2000800063f */
[----:B------:R-:W0:Y:S11]  /*0240*/  FENCE.VIEW.ASYNC.S ;  /* 0x00000000000073c6 */ /* 0x000e360000000000 */
[----:B0-----:R0:W1:Y:S01]  /*0250*/  SYNCS.EXCH.64 URZ, [UR8], UR4 ;  /* 0x00000004083f75b2 */ /* 0x0010620008000100 */
[----:B------:R0:W2:Y:S01]  /*0260*/  SYNCS.EXCH.64 URZ, [UR8+0x48], UR6 ;  /* 0x00004806083f75b2 */ /* 0x0000a20008000100 */
[----:B------:R0:W3:Y:S01]  /*0270*/  SYNCS.EXCH.64 URZ, [UR8+0x8], UR4 ;  /* 0x00000804083f75b2 */ /* 0x0000e20008000100 */
[----:B------:R0:W4:Y:S01]  /*0280*/  SYNCS.EXCH.64 URZ, [UR8+0x50], UR6 ;  /* 0x00005006083f75b2 */ /* 0x0001220008000100 */
[----:B------:R0:W0:Y:S01]  /*0290*/  SYNCS.EXCH.64 URZ, [UR8+0x10], UR4 ;  /* 0x00001004083f75b2 */ /* 0x0000220008000100 */
        /* <DEDUP_REMOVED lines=13> */
[----:B------:R-:W-:Y:S01]  /*0370*/  NOP ;  /* 0x0000000000007918 */ /* 0x000fe20000000000 */
.L_x_3:
[----:B0-----:R-:W-:Y:S05]  /*0380*/  BSYNC B0 ;  /* 0x0000000000007941 */ /* 0x001fea0003800000 */
.L_x_2:
[----:B------:R-:W-:Y:S01]  /*0390*/  SHF.R.S32.HI R7, RZ, 0x1f, R18 ;  /* 0x0000001fff077819 */ /* 0x000fe20000011412 */
[----:B------:R-:W0:Y:S01]  /*03a0*/  SHFL.IDX PT, R0, R0, RZ, 0x1f ;  /* 0x00001fff00007589 */ /* 0x000e2200000e0000 */
[----:B------:R-:W5:Y:S01]  /*03b0*/  S2UR UR8, SR_CTAID.X ;  /* 0x00000000000879c3 */ /* 0x000f620000002500 */
[----:B------:R-:W-:Y:S02]  /*03c0*/  ELECT P0, URZ, PT ;  /* 0x00000000003f782f */ /* 0x000fe40003800000 */
[----:B------:R-:W-:Y:S01]  /*03d0*/  LEA.HI R7, R7, R18, RZ, 0x7 ;  /* 0x0000001207077211 */ /* 0x000fe200078f38ff */
[----:B------:R-:W1:Y:S01]  /*03e0*/  S2R R4, SR_CTAID.Y ;  /* 0x0000000000047919 */ /* 0x000e620000002600 */
[----:B------:R-:W-:Y:S01]  /*03f0*/  SHF.R.S32.HI R8, RZ, 0x1f, R3 ;  /* 0x0000001fff087819 */ /* 0x000fe20000011403 */
[----:B------:R-:W-:Y:S01]  /*0400*/  ULDC UR4, c[0x0][0x150] ;  /* 0x0000540000047ab9 */ /* 0x000fe20000000800 */
[----:B------:R-:W-:Y:S01]  /*0410*/  LOP3.LUT R7, R7, 0xffffff80, RZ, 0xc0, !PT ;  /* 0xffffff8007077812 */ /* 0x000fe200078ec0ff */
[----:B------:R-:W-:Y:S01]  /*0420*/  NOP ;  /* 0x0000000000007918 */ /* 0x000fe20000000000 */
[----:B------:R-:W-:Y:S01]  /*0430*/  LEA.HI R8, R8, R3, RZ, 0x2 ;  /* 0x0000000308087211 */ /* 0x000fe200078f10ff */
[----:B------:R-:W2:Y:S01]  /*0440*/  LDC R10, c[0x0][0x144] ;  /* 0x00005100ff0a7b82 */ /* 0x000ea20000000800 */
[----:B------:R-:W-:Y:S01]  /*0450*/  NOP ;  /* 0x0000000000007918 */ /* 0x000fe20000000000 */
[----:B------:R-:W-:Y:S01]  /*0460*/  IMAD.IADD R6, R18, 0x1, -R7 ;  /* 0x0000000112067824 */ /* 0x000fe200078e0a07 */
[----:B------:R-:W-:Y:S01]  /*0470*/  LOP3.LUT R8, R8, 0x3ffffffc, RZ, 0xc0, !PT ;  /* 0x3ffffffc08087812 */ /* 0x000fe200078ec0ff */
[----:B------:R-:W-:Y:S01]  /*0480*/  IMAD.MOV.U32 R23, RZ, RZ, 0x1 ;  /* 0x00000001ff177424 */ /* 0x000fe200078e00ff */
[----:B------:R-:W-:-:S02]  /*0490*/  ISETP.NE.AND P3, PT, R5, RZ, PT ;  /* 0x000000ff0500720c */ /* 0x000fc40003f65270 */
[----:B------:R-:W-:Y:S01]  /*04a0*/  SHF.R.S32.HI R7, RZ, 0x1f, R6 ;  /* 0x0000001fff077819 */ /* 0x000fe20000011406 */
[----:B------:R-:W-:Y:S01]  /*04b0*/  IMAD.IADD R8, R3, 0x1, -R8 ;  /* 0x0000000103087824 */ /* 0x000fe200078e0a08 */
[----:B------:R-:W3:Y:S02]  /*04c0*/  LDC R12, c[0x0][0x140] ;  /* 0x00005000ff0c7b82 */ /* 0x000ee40000000800 */
[----:B------:R-:W-:Y:S02]  /*04d0*/  LEA.HI R7, R7, R6, RZ, 0x3 ;  /* 0x0000000607077211 */ /* 0x000fe400078f18ff */
[----:B0-----:R-:W-:Y:S02]  /*04e0*/  ISETP.NE.OR P0, PT, R0, RZ, !P0 ;  /* 0x000000ff0000720c */ /* 0x001fe40004705670 */
[--C-:B------:R-:W-:Y:S02]  /*04f0*/  SHF.R.S32.HI R0, RZ, 0x3, R7.reuse ;  /* 0x00000003ff007819 */ /* 0x100fe40000011407 */
[----:B------:R-:W-:-:S02]  /*0500*/  SHF.R.S32.HI R7, RZ, 0x1f, R7 ;  /* 0x0000001fff077819 */ /* 0x000fc40000011407 */
[----:B-----5:R-:W-:Y:S02]  /*0510*/  I2FP.F32.U32 R9, UR8 ;  /* 0x0000000800097c45 */ /* 0x020fe40008201000 */
[----:B------:R-:W-:-:S03]  /*0520*/  LEA.HI R7, R7, R0, RZ, 0x2 ;  /* 0x0000000007077211 */ /* 0x000fc600078f10ff */
[----:B------:R-:W-:Y:S01]  /*0530*/  FMUL R9, R9, UR4 ;  /* 0x0000000409097c20 */ /* 0x000fe20008400000 */
[----:B------:R-:W-:Y:S01]  /*0540*/  LOP3.LUT R7, R7, 0xfffffffc, RZ, 0xc0, !PT ;  /* 0xfffffffc07077812 */ /* 0x000fe200078ec0ff */
[----:B------:R-:W-:Y:S01]  /*0550*/  VOTEU.ALL UP0, P0 ;  /* 0x00000000003f7886 */ /* 0x000fe20000000000 */
[----:B-1----:R-:W-:Y:S01]  /*0560*/  I2FP.F32.U32 R11, R4 ;  /* 0x00000004000b7245 */ /* 0x002fe20000201000 */
[----:B------:R-:W-:Y:S01]  /*0570*/  ULDC UR4, c[0x0][0x154] ;  /* 0x0000550000047ab9 */ /* 0x000fe20000000800 */
[----:B------:R-:W-:Y:S01]  /*0580*/  VOTEU.ALL UP1, P0 ;  /* 0x00000000003f7886 */ /* 0x000fe20000020000 */
[----:B------:R-:W-:Y:S01]  /*0590*/  IMAD.IADD R7, R0, 0x1, -R7 ;  /* 0x0000000100077824 */ /* 0x000fe200078e0a07 */
[----:B------:R-:W0:Y:S01]  /*05a0*/  F2I.U32.TRUNC.NTZ R9, R9 ;  /* 0x0000000900097305 */ /* 0x000e22000020f000 */
[----:B------:R-:W1:Y:S01]  /*05b0*/  @!UP0 S2UR UR7, SR_CgaCtaId ;  /* 0x00000000000789c3 */ /* 0x000e620000008800 */
[----:B------:R-:W-:Y:S01]  /*05c0*/  @!UP0 UMOV UR6, 0x400 ;  /* 0x0000040000068882 */ /* 0x000fe20000000000 */
[----:B------:R-:W-:Y:S01]  /*05d0*/  IMAD R8, R8, 0x4, R7 ;  /* 0x0000000408087824 */ /* 0x000fe200078e0207 */
[----:B---3--:R-:W-:-:S04]  /*05e0*/  ISETP.EQ.U32.AND P2, PT, R12, 0x1, PT ;  /* 0x000000010c00780c */ /* 0x008fc80003f42070 */
[----:B------:R-:W-:-:S04]  /*05f0*/  SHF.R.S32.HI R3, RZ, 0x1f, R8 ;  /* 0x0000001fff037819 */ /* 0x000fc80000011408 */
[----:B------:R-:W-:Y:S01]  /*0600*/  LEA.HI R0, R3, R8, RZ, 0x2 ;  /* 0x0000000803007211 */ /* 0x000fe200078f10ff */
[----:B0-----:R-:W-:-:S03]  /*0610*/  IMAD.MOV R7, RZ, RZ, -R9 ;  /* 0x000000ffff077224 */ /* 0x001fc600078e0a09 */
[----:B------:R-:W-:Y:S01]  /*0620*/  LOP3.LUT R9, R0, 0xfffffffc, RZ, 0xc0, !PT ;  /* 0xfffffffc00097812 */ /* 0x000fe200078ec0ff */
[----:B--2---:R-:W-:Y:S02]  /*0630*/  IMAD R3, R10, R7, UR8 ;  /* 0x000000080a037e24 */ /* 0x004fe4000f8e0207 */
[----:B------:R-:W-:Y:S02]  /*0640*/  FMUL R10, R11, UR4 ;  /* 0x000000040b0a7c20 */ /* 0x000fe40008400000 */
[C---:B------:R-:W-:Y:S01]  /*0650*/  IMAD.IADD R0, R8.reuse, 0x1, -R9 ;  /* 0x0000000108007824 */ /* 0x040fe200078e0a09 */
[----:B------:R-:W0:Y:S01]  /*0660*/  LDC R7, c[0x0][0x148] ;  /* 0x00005200ff077b82 */ /* 0x000e220000000800 */
[----:B------:R-:W-:Y:S01]  /*0670*/  SHF.R.S32.HI R9, RZ, 0x1f, R2 ;  /* 0x0000001fff097819 */ /* 0x000fe20000011402 */
[----:B------:R-:W-:Y:S01]  /*0680*/  IMAD.SHL.U32 R11, R8, 0x4, RZ ;  /* 0x00000004080b7824 */ /* 0x000fe200078e00ff */
[----:B------:R-:W-:Y:S01]  /*0690*/  UMOV UR4, 0x20 ;  /* 0x0000002000047882 */ /* 0x000fe20000000000 */
[----:B------:R-:W-:Y:S01]  /*06a0*/  ISETP.NE.AND P4, PT, R0, R3, PT ;  /* 0x000000030000720c */ /* 0x000fe20003f85270 */
[----:B------:R-:W2:Y:S01]  /*06b0*/  F2I.U32.TRUNC.NTZ R10, R10 ;  /* 0x0000000a000a7305 */ /* 0x000ea2000020f000 */
[----:B------:R-:W-:Y:S01]  /*06c0*/  LEA.HI R9, R9, R2, RZ, 0x2 ;  /* 0x0000000209097211 */ /* 0x000fe200078f10ff */
[----:B------:R-:W-:-:S04]  /*06d0*/  @!UP0 UIADD3 UR4, -UR4, 0x100000, URZ ;  /* 0x0010000004048890 */ /* 0x000fc8000fffe13f */
[----:B------:R-:W-:Y:S02]  /*06e0*/  @!UP0 USHF.L.U32 UR5, UR4, 0xb, URZ ;  /* 0x0000000b04058899 */ /* 0x000fe4000800063f */
[----:B------:R-:W-:Y:S01]  /*06f0*/  @!UP0 USHF.L.U32 UR4, UR4, 0x1, URZ ;  /* 0x0000000104048899 */ /* 0x000fe2000800063f */
[----:B------:R-:W-:Y:S01]  /*0700*/  LOP3.LUT R152, R8, 0xc, R11, 0x78, !PT ;  /* 0x0000000c08987812 */ /* 0x000fe200078e780b */
[----:B-1----:R-:W-:Y:S01]  /*0710*/  @!UP0 ULEA UR6, UR7, UR6, 0x18 ;  /* 0x0000000607068291 */ /* 0x002fe2000f8ec03f */
[----:B------:R-:W-:Y:S01]  /*0720*/  LOP3.LUT R9, R9, 0xfffffffc, RZ, 0xc0, !PT ;  /* 0xfffffffc09097812 */ /* 0x000fe200078ec0ff */
[----:B------:R-:W-:Y:S01]  /*0730*/  VOTEU.ALL UP0, P0 ;  /* 0x00000000003f7886 */ /* 0x000fe20000000000 */
[----:B------:R-:W-:Y:S01]  /*0740*/  LOP3.LUT P0, RZ, R6, 0x7, RZ, 0xc0, !PT ;  /* 0x0000000706ff7812 */ /* 0x000fe2000780c0ff */
[----:B------:R-:W-:Y:S02]  /*0750*/  VIADD R6, R5, 0xffffffff ;  /* 0xffffffff05067836 */ /* 0x000fe40000000000 */
[----:B------:R-:W-:Y:S01]  /*0760*/  IMAD.IADD R0, R2, 0x1, -R9 ;  /* 0x0000000102007824 */ /* 0x000fe200078e0a09 */
[----:B------:R-:W-:-:S02]  /*0770*/  ISETP.LT.U32.AND P0, PT, R152, 0x8, !P0 ;  /* 0x000000089800780c */ /* 0x000fc40004701070 */
[----:B------:R-:W-:Y:S01]  /*0780*/  @P4 SHF.R.S32.HI R9, RZ, 0x1f, R152 ;  /* 0x0000001fff094819 */ /* 0x000fe20000011498 */
[----:B--2---:R-:W-:Y:S01]  /*0790*/  IMAD.MOV R21, RZ, RZ, -R10 ;  /* 0x000000ffff157224 */ /* 0x004fe200078e0a0a */
[C---:B------:R-:W-:Y:S01]  /*07a0*/  ISETP.NE.AND P1, PT, R0.reuse, 0x3, PT ;  /* 0x000000030000780c */ /* 0x040fe20003f25270 */
[----:B------:R-:W1:Y:S02]  /*07b0*/  FENCE.VIEW.ASYNC.S ;  /* 0x00000000000073c6 */ /* 0x000e640000000000 */
[----:B-1----:R1:W2:Y:S01]  /*07c0*/  @!UP0 SYNCS.EXCH.64 URZ, [UR6+0xa0], UR4 ;  /* 0x0000a004063f85b2 */ /* 0x0022a20008000100 */
[----:B------:R-:W-:Y:S01]  /*07d0*/  @P4 LEA.HI R9, R9, R152, RZ, 0x2 ;  /* 0x0000009809094211 */ /* 0x000fe200078f10ff */
[----:B0-----:R-:W-:Y:S01]  /*07e0*/  IMAD R2, R7, R21, R4 ;  /* 0x0000001507027224 */ /* 0x001fe200078e0204 */
[----:B------:R-:W-:Y:S02]  /*07f0*/  ISETP.EQ.OR P1, PT, R0, RZ, !P1 ;  /* 0x000000ff0000720c */ /* 0x000fe40004f22670 */
[----:B------:R-:W-:-:S02]  /*0800*/  @P4 SHF.R.S32.HI R9, RZ, 0x2, R9 ;  /* 0x00000002ff094819 */ /* 0x000fc40000011409 */
[----:B------:R-:W-:Y:S02]  /*0810*/  ISETP.EQ.AND P1, PT, R5, RZ, P1 ;  /* 0x000000ff0500720c */ /* 0x000fe40000f22270 */
[----:B------:R-:W-:Y:S02]  /*0820*/  @P4 ISETP.NE.AND P5, PT, R9, R2, PT ;  /* 0x000000020900420c */ /* 0x000fe40003fa5270 */
[----:B------:R-:W-:Y:S02]  /*0830*/  ISETP.GE.U32.AND P6, PT, R6, 0x2, PT ;  /* 0x000000020600780c */ /* 0x000fe40003fc6070 */
[----:B------:R-:W-:Y:S02]  /*0840*/  SEL R2, RZ, 0x1, !P0 ;  /* 0x00000001ff027807 */ /* 0x000fe40004000000 */
[----:B------:R-:W-:Y:S01]  /*0850*/  @P4 SEL R23, RZ, 0x1, P5 ;  /* 0x00000001ff174807 */ /* 0x000fe20002800000 */
[----:B------:R1:W0:Y:S01]  /*0860*/  @!UP1 SYNCS.EXCH.64 URZ, [UR6+0xa8], UR4 ;  /* 0x0000a804063f95b2 */ /* 0x0002220008000100 */
[----:B------:R-:W-:Y:S01]  /*0870*/  SEL R19, RZ, 0x1, !P1 ;  /* 0x00000001ff137807 */ /* 0x000fe20004800000 */
[----:B------:R-:W-:Y:S01]  /*0880*/  NOP ;  /* 0x0000000000007918 */ /* 0x000fe20000000000 */
[----:B------:R-:W-:-:S02]  /*0890*/  LOP3.LUT R23, R23, R2, RZ, 0xc0, !PT ;  /* 0x0000000217177212 */ /* 0x000fc400078ec0ff */
[----:B------:R-:W-:Y:S01]  /*08a0*/  SEL R19, R19, 0x2, P6 ;  /* 0x0000000213137807 */ /* 0x000fe20003000000 */
[----:B-12---:R-:W-:Y:S06]  /*08b0*/  @!P2 BRA `(.L_x_4) ;  /* 0x000000000008a947 */ /* 0x006fec0003800000 */
[----:B0---4-:R-:W-:Y:S01]  /*08c0*/  UCGABAR_ARV ;  /* 0x00000000000079c7 */ /* 0x011fe20008000000 */
[----:B------:R-:W-:Y:S05]  /*08d0*/  BRA `(.L_x_5) ;  /* 0x0000000000047947 */ /* 0x000fea0003800000 */
.L_x_4:
[----:B0---4-:R-:W-:Y:S01]  /*08e0*/  NOP ;  /* 0x0000000000007918 */ /* 0x011fe20000000000 */
.L_x_5:
[----:B------:R-:W0:Y:S01]  /*08f0*/  LDC R2, c[0x0][0x65c] ;  /* 0x00019700ff027b82 */ /* 0x000e220000000800 */
[----:B------:R-:W-:Y:S02]  /*0900*/  IMAD.U32 R8, RZ, RZ, UR8 ;  /* 0x00000008ff087e24 */ /* 0x000fe4000f8e00ff */
[----:B------:R-:W-:Y:S01]  /*0910*/  IMAD.MOV.U32 R9, RZ, RZ, RZ ;  /* 0x000000ffff097224 */ /* 0x000fe200078e00ff */
[----:B0-----:R-:W-:-:S04]  /*0920*/  ISETP.NE.AND P1, PT, R2, 0x1, PT ;  /* 0x000000010200780c */ /* 0x001fc80003f25270 */
[----:B------:R-:W-:-:S09]  /*0930*/  P2R R5, PR, RZ, 0x2 ;  /* 0x00000002ff057803 */ /* 0x000fd20000000000 */
[----:B------:R-:W0:Y:S01]  /*0940*/  @P1 LDC R17, c[0x0][0x10] ;  /* 0x00000400ff111b82 */ /* 0x000e220000000800 */
[----:B------:R-:W-:Y:S02]  /*0950*/  @P1 IMAD.MOV.U32 R5, RZ, RZ, RZ ;  /* 0x000000ffff051224 */ /* 0x000fe400078e00ff */
[----:B------:R-:W-:-:S05]  /*0960*/  @P1 IMAD.MOV.U32 R13, RZ, RZ, RZ ;  /* 0x000000ffff0d1224 */ /* 0x000fca00078e00ff */
[----:B------:R-:W1:Y:S01]  /*0970*/  @!P1 LDC R11, c[0x0][0xc] ;  /* 0x00000300ff0b9b82 */ /* 0x000e620000000800 */
[----:B0-----:R-:W-:-:S04]  /*0980*/  @P1 IMAD.WIDE.U32 R16, R17, UR8, R4 ;  /* 0x0000000811101c25 */ /* 0x001fc8000f8e0004 */
[----:B------:R-:W-:Y:S02]  /*0990*/  @P1 IMAD.IADD R17, R17, 0x1, R13 ;  /* 0x0000000111111824 */ /* 0x000fe400078e020d */
[----:B-1----:R-:W-:-:S04]  /*09a0*/  @!P1 IMAD.WIDE.U32 R8, R4, R11, R8 ;  /* 0x0000000b04089225 */ /* 0x002fc800078e0008 */
[----:B------:R-:W-:Y:S02]  /*09b0*/  @!P1 IMAD.MOV.U32 R16, RZ, RZ, R8 ;  /* 0x000000ffff109224 */ /* 0x000fe400078e0008 */
[----:B------:R-:W-:Y:S01]  /*09c0*/  @!P1 IMAD.MOV.U32 R17, RZ, RZ, R9 ;  /* 0x000000ffff119224 */ /* 0x000fe200078e0009 */
[----:B------:R-:W-:Y:S06]  /*09d0*/  @!P2 BRA `(.L_x_6) ;  /* 0x00000000000ca947 */ /* 0x000fec0003800000 */
[----:B------:R-:W-:Y:S01]  /*09e0*/  UCGABAR_WAIT ;  /* 0x0000000000007dc7 */ /* 0x000fe20008000000 */
[----:B------:R-:W-:Y:S01]  /*09f0*/  CCTL.IVALL ;  /* 0x00000000ff00798f */ /* 0x000fe20002000000 */
[----:B------:R-:W-:Y:S05]  /*0a00*/  BRA `(.L_x_7) ;  /* 0x0000000000047947 */ /* 0x000fea0003800000 */
.L_x_6:
[----:B------:R-:W-:Y:S06]  /*0a10*/  BAR.SYNC.DEFER_BLOCKING 0x0 ;  /* 0x0000000000007b1d */ /* 0x000fec0000010000 */
.L_x_7:
[----:B------:R-:W-:Y:S05]  /*0a20*/  @!P3 BRA `(.L_x_8) ;  /* 0x00000080004cb947 */ /* 0x000fea0003800000 */
[----:B------:R-:W-:-:S13]  /*0a30*/  ISETP.GT.U32.AND P0, PT, R6, 0x1, PT ;  /* 0x000000010600780c */ /* 0x000fda0003f04070 */
[----:B------:R-:W-:Y:S05]  /*0a40*/  @P0 EXIT ;  /* 0x000000000000094d */ /* 0x000fea0003800000 */
[----:B------:R-:W-:Y:S01]  /*0a50*/  ULDC.64 UR4, c[0x0][0x650] ;  /* 0x0001940000047ab9 */ /* 0x000fe20000000a00 */
[----:B------:R-:W-:Y:S01]  /*0a60*/  PRMT R0, RZ, 0x7610, R0 ;  /* 0x00007610ff007816 */ /* 0x000fe20000000000 */
[----:B------:R-:W-:Y:S01]  /*0a70*/  IMAD.MOV.U32 R154, RZ, RZ, -0x1 ;  /* 0xffffffffff9a7424 */ /* 0x000fe200078e00ff */
[----:B------:R-:W-:Y:S01]  /*0a80*/  ISETP.GE.U32.AND P0, PT, R16, UR4, PT ;  /* 0x0000000410007c0c */ /* 0x000fe2000bf06070 */
[----:B------:R-:W-:Y:S02]  /*0a90*/  IMAD.MOV.U32 R153, RZ, RZ, -0x1 ;  /* 0xffffffffff997424 */ /* 0x000fe400078e00ff */
[----:B------:R-:W-:Y:S01]  /*0aa0*/  IMAD.MOV.U32 R22, RZ, RZ, -0x1 ;  /* 0xffffffffff167424 */ /* 0x000fe200078e00ff */
[----:B------:R-:W-:-:S13]  /*0ab0*/  ISETP.GE.U32.AND.EX P0, PT, R17, UR5, PT, P0 ;  /* 0x0000000511007c0c */ /* 0x000fda000bf06100 */
[----:B------:R-:W-:Y:S05]  /*0ac0*/  @P0 BRA `(.L_x_9) ;  /* 0x00000004002c0947 */ /* 0x000fea0003800000 */
[----:B------:R-:W0:Y:S01]  /*0ad0*/  LDC.64 R24, c[0x0][0x628] ;  /* 0x00018a00ff187b82 */ /* 0x000e220000000a00 */
[----:B------:R-:W-:Y:S02]  /*0ae0*/  IMAD.MOV.U32 R8, RZ, RZ, R16 ;  /* 0x000000ffff087224 */ /* 0x000fe400078e0010 */
[----:B------:R-:W-:-:S05]  /*0af0*/  IMAD.MOV.U32 R9, RZ, RZ, R17 ;  /* 0x000000ffff097224 */ /* 0x000fca00078e0011 */
[----:B------:R-:W1:Y:S08]  /*0b00*/  LDC R0, c[0x0][0x630] ;  /* 0x00018c00ff007b82 */ /* 0x000e700000000800 */
[----:B------:R-:W2:Y:S01]  /*0b10*/  LDC.64 R26, c[0x0][0x620] ;  /* 0x00018800ff1a7b82 */ /* 0x000ea20000000a00 */
[----:B0-----:R-:W-:-:S04]  /*0b20*/  ISETP.NE.U32.AND P0, PT, R24, RZ, PT ;  /* 0x000000ff1800720c */ /* 0x001fc80003f05070 */
[----:B------:R-:W-:-:S13]  /*0b30*/  ISETP.NE.AND.EX P0, PT, R25, RZ, PT, P0 ;  /* 0x000000ff1900720c */ /* 0x000fda0003f05300 */
[----:B-12---:R-:W-:Y:S05]  /*0b40*/  @!P0 BRA `(.L_x_10) ;  /* 0x0000000000288947 */ /* 0x006fea0003800000 */
[----:B------:R-:W0:Y:S02]  /*0b50*/  LDC R13, c[0x0][0x634] ;  /* 0x00018d00ff0d7b82 */ /* 0x000e240000000800 */
[----:B0-----:R-:W-:-:S05]  /*0b60*/  IADD3 R13, P0, R16, R13, RZ ;  /* 0x0000000d100d7210 */ /* 0x001fca0007f1e0ff */
[----:B------:R-:W-:-:S04]  /*0b70*/  IMAD.X R15, RZ, RZ, R17, P0 ;  /* 0x000000ffff0f7224 */ /* 0x000fc800000e0611 */
[----:B------:R-:W-:-:S04]  /*0b80*/  IMAD.WIDE.U32 R8, R15, R24, RZ ;  /* 0x000000180f087225 */ /* 0x000fc800078e00ff */
[----:B------:R-:W-:-:S04]  /*0b90*/  IMAD.WIDE.U32 R10, P0, R13, R25, R8 ;  /* 0x000000190d0a7225 */ /* 0x000fc80007800008 */
[----:B------:R-:W-:-:S04]  /*0ba0*/  IMAD.WIDE.U32 R8, R13, R24, RZ ;  /* 0x000000180d087225 */ /* 0x000fc800078e00ff */
[----:B------:R-:W-:Y:S01]  /*0bb0*/  IMAD.X R13, RZ, RZ, RZ, P0 ;  /* 0x000000ffff0d7224 */ /* 0x000fe200000e06ff */
[----:B------:R-:W-:Y:S01]  /*0bc0*/  IADD3 RZ, P0, R9, R10, RZ ;  /* 0x0000000a09ff7210 */ /* 0x000fe20007f1e0ff */
[----:B------:R-:W-:-:S04]  /*0bd0*/  IMAD.MOV.U32 R12, RZ, RZ, R11 ;  /* 0x000000ffff0c7224 */ /* 0x000fc800078e000b */
[----:B------:R-:W-:-:S08]  /*0be0*/  IMAD.WIDE.U32.X R8, R15, R25, R12, P0 ;  /* 0x000000190f087225 */ /* 0x000fd000000e040c */
.L_x_10:
[----:B------:R-:W0:Y:S01]  /*0bf0*/  LDC.64 R24, c[0x0][0x640] ;  /* 0x00019000ff187b82 */ /* 0x000e220000000a00 */
[-CC-:B------:R-:W-:Y:S01]  /*0c00*/  SHF.R.U64 R28, R8, R0.reuse, R9.reuse ;  /* 0x00000000081c7219 */ /* 0x180fe20000001209 */
[----:B------:R-:W-:Y:S01]  /*0c10*/  IMAD R30, R7, R21, R4 ;  /* 0x00000015071e7224 */ /* 0x000fe200078e0204 */
[----:B------:R-:W-:Y:S01]  /*0c20*/  SHF.R.U32.HI R0, RZ, R0, R9 ;  /* 0x00000000ff007219 */ /* 0x000fe20000011609 */
[----:B------:R-:W-:Y:S01]  /*0c30*/  IMAD.MOV.U32 R21, RZ, RZ, 0x1 ;  /* 0x00000001ff157424 */ /* 0x000fe200078e00ff */
[----:B------:R-:W-:-:S03]  /*0c40*/  IADD3 R5, P0, RZ, -R28, RZ ;  /* 0x8000001cff057210 */ /* 0x000fc60007f1e0ff */
[----:B------:R-:W1:Y:S02]  /*0c50*/  LDC R6, c[0x0][0x618] ;  /* 0x00018600ff067b82 */ /* 0x000e640000000800 */
[----:B------:R-:W-:-:S04]  /*0c60*/  IMAD.X R9, RZ, RZ, ~R0, P0 ;  /* 0x000000ffff097224 */ /* 0x000fc800000e0e00 */
[-C--:B------:R-:W-:Y:S02]  /*0c70*/  IMAD R0, R9, R26.reuse, RZ ;  /* 0x0000001a09007224 */ /* 0x080fe400078e02ff */
[----:B------:R-:W2:Y:S01]  /*0c80*/  LDC R11, c[0x0][0x608] ;  /* 0x00018200ff0b7b82 */ /* 0x000ea20000000800 */
[----:B------:R-:W-:-:S04]  /*0c90*/  IMAD.WIDE.U32 R8, R5, R26, R16 ;  /* 0x0000001a05087225 */ /* 0x000fc800078e0010 */
[----:B------:R-:W-:-:S03]  /*0ca0*/  IMAD R5, R5, R27, R0 ;  /* 0x0000001b05057224 */ /* 0x000fc600078e0200 */
[----:B------:R-:W3:Y:S01]  /*0cb0*/  LDC R12, c[0x0][0x658] ;  /* 0x00019600ff0c7b82 */ /* 0x000ee20000000800 */
[----:B0-----:R-:W-:Y:S01]  /*0cc0*/  ISETP.NE.U32.AND P0, PT, R24, RZ, PT ;  /* 0x000000ff1800720c */ /* 0x001fe20003f05070 */
[----:B------:R-:W-:Y:S02]  /*0cd0*/  IMAD.IADD R5, R9, 0x1, R5 ;  /* 0x0000000109057824 */ /* 0x000fe400078e0205 */
[----:B------:R-:W-:Y:S01]  /*0ce0*/  IMAD.MOV.U32 R9, RZ, RZ, -0x1 ;  /* 0xffffffffff097424 */ /* 0x000fe200078e00ff */
[----:B------:R-:W-:-:S03]  /*0cf0*/  ISETP.NE.AND.EX P0, PT, R25, RZ, PT, P0 ;  /* 0x000000ff1900720c */ /* 0x000fc60003f05300 */
[----:B------:R-:W0:Y:S01]  /*0d00*/  LDC R15, c[0x0][0x600] ;  /* 0x00018000ff0f7b82 */ /* 0x000e220000000800 */
[-CC-:B-1----:R-:W-:Y:S02]  /*0d10*/  SHF.R.U64 R13, R8, R6.reuse, R5.reuse ;  /* 0x00000006080d7219 */ /* 0x182fe40000001205 */
[----:B------:R-:W-:-:S05]  /*0d20*/  SHF.R.U32.HI R0, RZ, R6, R5 ;  /* 0x00000006ff007219 */ /* 0x000fca0000011605 */
[----:B------:R-:W1:Y:S01]  /*0d30*/  LDC R14, c[0x0][0x648] ;  /* 0x00019200ff0e7b82 */ /* 0x000e620000000800 */
[-CC-:B--2---:R-:W-:Y:S02]  /*0d40*/  SHF.R.U64 R27, R13, R11.reuse, R0.reuse ;  /* 0x0000000b0d1b7219 */ /* 0x184fe40000001200 */
[----:B------:R-:W-:-:S05]  /*0d50*/  SHF.R.U32.HI R5, RZ, R11, R0 ;  /* 0x0000000bff057219 */ /* 0x000fca0000011600 */
[----:B------:R-:W2:Y:S01]  /*0d60*/  LDC R20, c[0x0][0x638] ;  /* 0x00018e00ff147b82 */ /* 0x000ea20000000800 */
[-CC-:B---3--:R-:W-:Y:S02]  /*0d70*/  SHF.R.U64 R26, R27, R12.reuse, R5.reuse ;  /* 0x0000000c1b1a7219 */ /* 0x188fe40000001205 */
[-C--:B------:R-:W-:Y:S02]  /*0d80*/  SHF.L.U32 R0, R9, R12.reuse, RZ ;  /* 0x0000000c09007219 */ /* 0x080fe400000006ff */
[----:B------:R-:W-:Y:S01]  /*0d90*/  SHF.R.U32.HI R5, RZ, R12, R5 ;  /* 0x0000000cff057219 */ /* 0x000fe20000011605 */
[----:B------:R-:W-:Y:S01]  /*0da0*/  IMAD.MOV.U32 R4, RZ, RZ, R26 ;  /* 0x000000ffff047224 */ /* 0x000fe200078e001a */
[----:B------:R-:W-:Y:S01]  /*0db0*/  LOP3.LUT R10, RZ, R0, RZ, 0x33, !PT ;  /* 0x00000000ff0a7212 */ /* 0x000fe200078e33ff */
[----:B------:R-:W3:Y:S01]  /*0dc0*/  LDC R22, c[0x0][0x610] ;  /* 0x00018400ff167b82 */ /* 0x000ee20000000800 */
[----:B------:R-:W-:Y:S05]  /*0dd0*/  @!P0 BRA `(.L_x_11) ;  /* 0x0000000000288947 */ /* 0x000fea0003800000 */
[----:B------:R-:W4:Y:S02]  /*0de0*/  LDC R9, c[0x0][0x64c] ;  /* 0x00019300ff097b82 */ /* 0x000f240000000800 */
[----:B----4-:R-:W-:-:S05]  /*0df0*/  IADD3 R9, P0, R26, R9, RZ ;  /* 0x000000091a097210 */ /* 0x010fca0007f1e0ff */
        /* <DEDUP_REMOVED lines=8> */
.L_x_11:
[----:B-1----:R-:W-:Y:S01]  /*0e80*/  SHF.R.U64 R4, R4, R14, R5 ;  /* 0x0000000e04047219 */ /* 0x002fe20000001205 */
[----:B0-----:R-:W-:Y:S01]  /*0e90*/  VIADD R6, R15, 0xffffffff ;  /* 0xffffffff0f067836 */ /* 0x001fe20000000000 */
[----:B------:R-:W-:Y:S02]  /*0ea0*/  SHF.L.U32 R0, R21, R12, RZ ;  /* 0x0000000c15007219 */ /* 0x000fe400000006ff */
[----:B------:R-:W-:Y:S01]  /*0eb0*/  LOP3.LUT R5, R27, R10, RZ, 0xc0, !PT ;  /* 0x0000000a1b057212 */ /* 0x000fe200078ec0ff */
[----:B------:R-:W-:Y:S01]  /*0ec0*/  IMAD.MOV R7, RZ, RZ, -R4 ;  /* 0x000000ffff077224 */ /* 0x000fe200078e0a04 */
[----:B------:R-:W-:Y:S02]  /*0ed0*/  SEL R3, R3, R30, !P1 ;  /* 0x0000001e03037207 */ /* 0x000fe40004800000 */
[----:B------:R-:W-:Y:S01]  /*0ee0*/  LOP3.LUT R6, R13, R6, RZ, 0xc0, !PT ;  /* 0x000000060d067212 */ /* 0x000fe200078ec0ff */
[----:B------:R-:W-:Y:S02]  /*0ef0*/  IMAD R4, R0, R4, R5 ;  /* 0x0000000400047224 */ /* 0x000fe400078e0205 */
[----:B--2---:R-:W-:-:S02]  /*0f00*/  IMAD R0, R7, R20, R26 ;  /* 0x0000001407007224 */ /* 0x004fc400078e021a */
[----:B---3--:R-:W-:Y:S02]  /*0f10*/  IMAD R3, R4, R22, R3 ;  /* 0x0000001604037224 */ /* 0x008fe400078e0203 */
[----:B------:R-:W-:Y:S02]  /*0f20*/  IMAD R154, R0, R15, R6 ;  /* 0x0000000f009a7224 */ /* 0x000fe400078e0206 */
[----:B------:R-:W-:Y:S02]  /*0f30*/  IMAD.MOV.U32 R4, RZ, RZ, 0x1 ;  /* 0x00000001ff047424 */ /* 0x000fe400078e00ff */
[----:B------:R-:W-:Y:S01]  /*0f40*/  IMAD.MOV.U32 R22, RZ, RZ, R28 ;  /* 0x000000ffff167224 */ /* 0x000fe200078e001c */
[----:B------:R-:W-:Y:S02]  /*0f50*/  SEL R153, R154, R3, !P1 ;  /* 0x000000039a997207 */ /* 0x000fe40004800000 */
[----:B------:R-:W-:Y:S02]  /*0f60*/  PRMT R0, R4, 0x7610, R0 ;  /* 0x0000761004007816 */ /* 0x000fe40000000000 */
[----:B------:R-:W-:-:S07]  /*0f70*/  SEL R154, R3, R154, !P1 ;  /* 0x0000009a039a7207 */ /* 0x000fce0004800000 */
.L_x_9:
[----:B------:R-:W-:-:S08]  /*0f80*/  NOP ;  /* 0x0000000000007918 */ /* 0x000fd00000000000 */
[----:B------:R-:W0:Y:S02]  /*0f90*/  USETMAXREG.TRY_ALLOC.CTAPOOL UP0, 0xe8 ;  /* 0x000000e8000079c8 */ /* 0x000e240008000600 */
[----:B0-----:R-:W-:-:S13]  /*0fa0*/  PLOP3.LUT P0, PT, PT, PT, UP0, 0x80, 0x0 ;  /* 0x000000000000781c */ /* 0x001fda0003f0f008 */
[----:B------:R-:W-:Y:S05]  /*0fb0*/  @!P0 BRA `(.L_x_9) ;  /* 0xfffffffc00f08947 */ /* 0x000fea000383ffff */
[----:B------:R-:W-:Y:S01]  /*0fc0*/  ULDC.64 UR4, c[0x0][0x598] ;  /* 0x0001660000047ab9 */ /* 0x000fe20000000a00 */
[----:B------:R-:W-:Y:S01]  /*0fd0*/  ULDC.64 UR36, c[0x0][0x208] ;  /* 0x0000820000247ab9 */ /* 0x000fe20000000a00 */
[----:B------:R-:W-:-:S04]  /*0fe0*/  ISETP.NE.U32.AND P0, PT, RZ, UR4, PT ;  /* 0x00000004ff007c0c */ /* 0x000fc8000bf05070 */
[----:B------:R-:W-:-:S13]  /*0ff0*/  ISETP.NE.AND.EX P0, PT, RZ, UR5, PT, P0 ;  /* 0x00000005ff007c0c */ /* 0x000fda000bf05300 */
[----:B------:R-:W-:Y:S05]  /*1000*/  @!P0 BRA `(.L_x_12) ;  /* 0x00000000001c8947 */ /* 0x000fea0003800000 */
[----:B------:R-:W0:Y:S02]  /*1010*/  LDC.64 R4, c[0x0][0x598] ;  /* 0x00016600ff047b82 */ /* 0x000e240000000a00 */
[----:B0-----:R-:W2:Y:S02]  /*1020*/  LDG.E.64 R4, desc[UR36][R4.64] ;  /* 0x0000002404047981 */ /* 0x001ea4000c1e1b00 */
[----:B--2---:R-:W-:-:S04]  /*1030*/  ISETP.NE.U32.AND P0, PT, R4, RZ, PT ;  /* 0x000000ff0400720c */ /* 0x004fc80003f05070 */
[----:B------:R-:W-:-:S13]  /*1040*/  ISETP.NE.AND.EX P0, PT, R5, RZ, PT, P0 ;  /* 0x000000ff0500720c */ /* 0x000fda0003f05300 */
[----:B------:R-:W-:Y:S05]  /*1050*/  @!P0 BRA `(.L_x_12) ;  /* 0x0000000000088947 */ /* 0x000fea0003800000 */
[----:B------:R0:W5:Y:S01]  /*1060*/  LD.E R155, desc[UR36][R4.64] ;  /* 0x00000024049b7980 */ /* 0x000162000c101900 */
[----:B------:R-:W-:Y:S05]  /*1070*/  BRA `(.L_x_13) ;  /* 0x0000000000247947 */ /* 0x000fea0003800000 */
.L_x_12:
[----:B------:R-:W-:Y:S02]  /*1080*/  ULDC.64 UR4, c[0x0][0x588] ;  /* 0x0001620000047ab9 */ /* 0x000fe40000000a00 */
[----:B------:R-:W-:-:S04]  /*1090*/  ISETP.NE.U32.AND P0, PT, RZ, UR4, PT ;  /* 0x00000004ff007c0c */ /* 0x000fc8000bf05070 */
[----:B------:R-:W-:-:S13]  /*10a0*/  ISETP.NE.AND.EX P0, PT, RZ, UR5, PT, P0 ;  /* 0x00000005ff007c0c */ /* 0x000fda000bf05300 */
[----:B------:R-:W-:Y:S05]  /*10b0*/  @!P0 BRA `(.L_x_14) ;  /* 0x00000000000c8947 */ /* 0x000fea0003800000 */
[----:B------:R-:W0:Y:S02]  /*10c0*/  LDC.64 R4, c[0x0][0x588] ;  /* 0x00016200ff047b82 */ /* 0x000e240000000a00 */
[----:B0-----:R1:W5:Y:S01]  /*10d0*/  LDG.E R155, desc[UR36][R4.64] ;  /* 0x00000024049b7981 */ /* 0x001362000c1e1900 */
[----:B------:R-:W-:Y:S05]  /*10e0*/  BRA `(.L_x_13) ;  /* 0x0000000000087947 */ /* 0x000fea0003800000 */
.L_x_14:
[----:B------:R-:W-:Y:S02]  /*10f0*/  ULDC UR4, c[0x0][0x580] ;  /* 0x0001600000047ab9 */ /* 0x000fe40000000800 */
[----:B------:R-:W-:-:S07]  /*1100*/  IMAD.U32 R155, RZ, RZ, UR4 ;  /* 0x00000004ff9b7e24 */ /* 0x000fce000f8e00ff */
.L_x_13:
[----:B------:R-:W-:Y:S02]  /*1110*/  ULDC.64 UR4, c[0x0][0x5a0] ;  /* 0x0001680000047ab9 */ /* 0x000fe40000000a00 */
[----:B------:R-:W-:-:S04]  /*1120*/  ISETP.NE.U32.AND P0, PT, RZ, UR4, PT ;  /* 0x00000004ff007c0c */ /* 0x000fc8000bf05070 */
[----:B------:R-:W-:-:S13]  /*1130*/  ISETP.NE.AND.EX P0, PT, RZ, UR5, PT, P0 ;  /* 0x00000005ff007c0c */ /* 0x000fda000bf05300 */
[----:B------:R-:W-:Y:S05]  /*1140*/  @!P0 BRA `(.L_x_15) ;  /* 0x00000000001c8947 */ /* 0x000fea0003800000 */
[----:B01----:R-:W0:Y:S02]  /*1150*/  LDC.64 R4, c[0x0][0x5a0] ;  /* 0x00016800ff047b82 */ /* 0x003e240000000a00 */
[----:B0-----:R-:W2:Y:S02]  /*1160*/  LDG.E.64 R4, desc[UR36][R4.64] ;  /* 0x0000002404047981 */ /* 0x001ea4000c1e1b00 */
[----:B--2---:R-:W-:-:S04]  /*1170*/  ISETP.NE.U32.AND P0, PT, R4, RZ, PT ;  /* 0x000000ff0400720c */ /* 0x004fc80003f05070 */
[----:B------:R-:W-:-:S13]  /*1180*/  ISETP.NE.AND.EX P0, PT, R5, RZ, PT, P0 ;  /* 0x000000ff0500720c */ /* 0x000fda0003f05300 */
[----:B------:R-:W-:Y:S05]  /*1190*/  @!P0 BRA `(.L_x_15) ;  /* 0x0000000000088947 */ /* 0x000fea0003800000 */
[----:B------:R0:W5:Y:S01]  /*11a0*/  LD.E R156, desc[UR36][R4.64] ;  /* 0x00000024049c7980 */ /* 0x000162000c101900 */
[----:B------:R-:W-:Y:S05]  /*11b0*/  BRA `(.L_x_16) ;  /* 0x0000000000247947 */ /* 0x000fea0003800000 */
.L_x_15:
[----:B------:R-:W-:Y:S02]  /*11c0*/  ULDC.64 UR4, c[0x0][0x590] ;  /* 0x0001640000047ab9 */ /* 0x000fe40000000a00 */
[----:B------:R-:W-:-:S04]  /*11d0*/  ISETP.NE.U32.AND P0, PT, RZ, UR4, PT ;  /* 0x00000004ff007c0c */ /* 0x000fc8000bf05070 */
[----:B------:R-:W-:-:S13]  /*11e0*/  ISETP.NE.AND.EX P0, PT, RZ, UR5, PT, P0 ;  /* 0x00000005ff007c0c */ /* 0x000fda000bf05300 */
[----:B------:R-:W-:Y:S05]  /*11f0*/  @!P0 BRA `(.L_x_17) ;  /* 0x00000000000c8947 */ /* 0x000fea0003800000 */
[----:B------:R-:W2:Y:S02]  /*1200*/  LDC.64 R156, c[0x0][0x590] ;  /* 0x00016400ff9c7b82 */ /* 0x000ea40000000a00 */
[----:B--2---:R2:W5:Y:S01]  /*1210*/  LDG.E R156, desc[UR36][R156.64] ;  /* 0x000000249c9c7981 */ /* 0x004562000c1e1900 */
[----:B------:R-:W-:Y:S05]  /*1220*/  BRA `(.L_x_16) ;  /* 0x0000000000087947 */ /* 0x000fea0003800000 */
.L_x_17:
[----:B------:R-:W-:Y:S02]  /*1230*/  ULDC UR4, c[0x0][0x584] ;  /* 0x0001610000047ab9 */ /* 0x000fe40000000800 */
[----:B------:R-:W-:-:S07]  /*1240*/  IMAD.U32 R156, RZ, RZ, UR4 ;  /* 0x00000004ff9c7e24 */ /* 0x000fce000f8e00ff */
.L_x_16:
[----:B------:R-:W-:-:S13]  /*1250*/  LOP3.LUT P0, RZ, R0, 0xff, RZ, 0xc0, !PT ;  /* 0x000000ff00ff7812 */ /* 0x000fda000780c0ff */
[----:B------:R-:W-:Y:S05]  /*1260*/  @!P0 EXIT ;  /* 0x000000000000894d */ /* 0x000fea0003800000 */
[----:B------:R-:W-:Y:S01]  /*1270*/  ULDC UR4, c[0x0][0x28c] ;  /* 0x0000a30000047ab9 */ /* 0x000fe20000000800 */
[----:B------:R-:W-:Y:S01]  /*1280*/  UMOV UR38, URZ ;  /* 0x0000003f00267c82 */ /* 0x000fe20008000000 */
[----:B------:R-:W-:Y:S01]  /*1290*/  UIADD3 UR4, UR4, 0x3f, URZ ;  /* 0x0000003f04047890 */ /* 0x000fe2000fffe03f */
[----:B------:R-:W-:-:S03]  /*12a0*/  UMOV UR39, URZ ;  /* 0x0000003f00277c82 */ /* 0x000fc60008000000 */
[----:B------:R-:W-:-:S04]  /*12b0*/  USHF.R.S32.HI UR5, URZ, 0x1f, UR4 ;  /* 0x0000001f3f057899 */ /* 0x000fc80008011404 */
[----:B------:R-:W-:-:S04]  /*12c0*/  ULEA.HI UR5, UR5, UR4, URZ, 0x6 ;  /* 0x0000000405057291 */ /* 0x000fc8000f8f303f */
[----:B------:R-:W-:-:S12]  /*12d0*/  USHF.R.S32.HI UR40, URZ, 0x6, UR5 ;  /* 0x000000063f287899 */ /* 0x000fd80008011405 */
.L_x_297:
[----:B------:R-:W-:Y:S01]  /*12e0*/  LOP3.LUT R0, R18, 0x80, RZ, 0xc0, !PT ;  /* 0x0000008012007812 */ /* 0x000fe200078ec0ff */
[----:B------:R-:W3:Y:S01]  /*12f0*/  S2UR UR7, SR_CgaCtaId ;  /* 0x00000000000779c3 */ /* 0x000ee20000008800 */
[----:B------:R-:W-:Y:S02]  /*1300*/  UMOV UR6, 0x400 ;  /* 0x0000040000067882 */ /* 0x000fe40000000000 */
[----:B------:R-:W-:-:S06]  /*1310*/  SHF.R.U32.HI R0, RZ, 0x7, R0 ;  /* 0x00000007ff007819 */ /* 0x000fcc0000011600 */
[----:B----4-:R-:W4:Y:S01]  /*1320*/  SHFL.IDX PT, R0, R0, RZ, 0x1f ;  /* 0x00001fff00007589 */ /* 0x010f2200000e0000 */
[----:B---3--:R-:W-:Y:S01]  /*1330*/  ULEA UR6, UR7, UR6, 0x18 ;  /* 0x0000000607067291 */ /* 0x008fe2000f8ec03f */
[----:B----4-:R-:W-:-:S13]  /*1340*/  R2UR UR4, R0 ;  /* 0x00000000000472ca */ /* 0x010fda00000e0000 */
[----:B------:R-:W-:-:S04]  /*1350*/  ULEA.HI UR5, UR4, UR4, URZ, 0x1 ;  /* 0x0000000404057291 */ /* 0x000fc8000f8f083f */
[----:B------:R-:W-:-:S04]  /*1360*/  ULOP3.LUT UR5, UR5, 0xffffe, URZ, 0xc0, !UPT ;  /* 0x000ffffe05057892 */ /* 0x000fc8000f8ec03f */
[----:B------:R-:W-:-:S03]  /*1370*/  UIADD3 UR5, UR4, -UR5, URZ ;  /* 0x8000000504057290 */ /* 0x000fc6000fffe03f */
[----:B------:R-:W-:Y:S01]  /*1380*/  ULDC UR4, c[0x0][0x28c] ;  /* 0x0000a30000047ab9 */ /* 0x000fe20000000800 */
[----:B------:R-:W-:Y:S01]  /*1390*/  ULEA UR5, UR5, UR6, 0xc ;  /* 0x0000000605057291 */ /* 0x000fe2000f8e603f */
[----:B------:R-:W-:-:S03]  /*13a0*/  ISETP.LT.AND P0, PT, RZ, UR4, PT ;  /* 0x00000004ff007c0c */ /* 0x000fc6000bf01270 */
[----:B------:R-:W-:-:S04]  /*13b0*/  UIADD3 UR5, UR5, 0x180, URZ ;  /* 0x0000018005057890 */ /* 0x000fc8000fffe03f */
[----:B------:R-:W-:-:S04]  /*13c0*/  USHF.R.U32.HI UR5, URZ, 0x4, UR5 ;  /* 0x000000043f057899 */ /* 0x000fc80008011605 */
[----:B------:R-:W-:-:S04]  /*13d0*/  ULOP3.LUT UR5, UR5, 0x3fff, URZ, 0xc0, !UPT ;  /* 0x00003fff05057892 */ /* 0x000fc8000f8ec03f */
[----:B------:R-:W-:Y:S01]  /*13e0*/  ULOP3.LUT UR41, UR5, 0x10000, URZ, 0xfc, !UPT ;  /* 0x0001000005297892 */ /* 0x000fe2000f8efc3f */
[----:B01----:R-:W-:Y:S11]  /*13f0*/  @P0 BRA `(.L_x_18) ;  /* 0x0000000000400947 */ /* 0x003ff60003800000 */
[----:B------:R-:W-:Y:S01]  /*1400*/  MOV R0, 0x0 ;  /* 0x0000000000007802 */ /* 0x000fe20000000f00 */
[----:B------:R-:W-:Y:S01]  /*1410*/  ULDC.64 UR4, c[0x4][0x68] ;  /* 0x01001a0000047ab9 */ /* 0x000fe20000000a00 */
[----:B------:R-:W-:Y:S01]  /*1420*/  ULDC.64 UR6, c[0x4][0x8] ;  /* 0x0100020000067ab9 */ /* 0x000fe20000000a00 */
[----:B01----:R-:W-:Y:S01]  /*1430*/  IMAD.U32 R4, RZ, RZ, UR4 ;  /* 0x00000004ff047e24 */ /* 0x003fe2000f8e00ff */
[----:B------:R0:W1:Y:S01]  /*1440*/  LDC.64 R14, c[0x4][R0] ;  /* 0x01000000000e7b82 */ /* 0x0000620000000a00 */
[----:B------:R-:W-:Y:S01]  /*1450*/  IMAD.U32 R5, RZ, RZ, UR5 ;  /* 0x00000005ff057e24 */ /* 0x000fe2000f8e00ff */
[----:B------:R-:W-:Y:S01]  /*1460*/  ULDC.64 UR4, c[0x4][0x70] ;  /* 0x01001c0000047ab9 */ /* 0x000fe20000000a00 */
[----:B------:R-:W-:Y:S02]  /*1470*/  IMAD.U32 R10, RZ, RZ, UR6 ;  /* 0x00000006ff0a7e24 */ /* 0x000fe4000f8e00ff */
[----:B------:R-:W-:Y:S02]  /*1480*/  IMAD.U32 R6, RZ, RZ, UR4 ;  /* 0x00000004ff067e24 */ /* 0x000fe4000f8e00ff */
[----:B------:R-:W-:-:S02]  /*1490*/  IMAD.U32 R7, RZ, RZ, UR5 ;  /* 0x00000005ff077e24 */ /* 0x000fc4000f8e00ff */
[----:B------:R-:W-:Y:S02]  /*14a0*/  IMAD.U32 R11, RZ, RZ, UR7 ;  /* 0x00000007ff0b7e24 */ /* 0x000fe4000f8e00ff */
[----:B------:R-:W-:Y:S02]  /*14b0*/  IMAD.MOV.U32 R8, RZ, RZ, 0x1e1 ;  /* 0x000001e1ff087424 */ /* 0x000fe400078e00ff */
[----:B------:R-:W-:Y:S02]  /*14c0*/  IMAD.MOV.U32 R12, RZ, RZ, 0x1 ;  /* 0x00000001ff0c7424 */ /* 0x000fe400078e00ff */
[----:B0-----:R-:W-:-:S07]  /*14d0*/  IMAD.MOV.U32 R13, RZ, RZ, RZ ;  /* 0x000000ffff0d7224 */ /* 0x001fce00078e00ff */
[----:B------:R-:W-:-:S07]  /*14e0*/  LEPC R20, `(.L_x_18) ;  /* 0x000000001014794e */ /* 0x000fce0000000000 */
[----:B-12--5:R-:W-:Y:S05]  /*14f0*/  CALL.ABS.NOINC R14 ;  /* 0x000000000e007343 */ /* 0x026fea0003c00000 */
.L_x_18:
[----:B------:R-:W-:-:S04]  /*1500*/  LOP3.LUT R0, R19, 0x1, RZ, 0xfc, !PT ;  /* 0x0000000113007812 */ /* 0x000fc800078efcff */
[----:B------:R-:W-:-:S13]  /*1510*/  ISETP.NE.AND P0, PT, R0, 0x3, PT ;  /* 0x000000030000780c */ /* 0x000fda0003f05270 */
[----:B------:R-:W-:Y:S05]  /*1520*/  @!P0 BRA `(.L_x_19) ;  /* 0x0000000000048947 */ /* 0x000fea0003800000 */
[----:B------:R-:W-:Y:S01]  /*1530*/  BPT.TRAP 0x1 ;  /* 0x000000040000795c */ /* 0x000fe20000300000 */
.L_x_19:
[----:B------:R-:W3:Y:S01]  /*1540*/  S2UR UR5, SR_CgaCtaId ;  /* 0x00000000000579c3 */ /* 0x000ee20000008800 */
[----:B------:R-:W-:Y:S01]  /*1550*/  UMOV UR4, 0x400 ;  /* 0x0000040000047882 */ /* 0x000fe20000000000 */
[----:B------:R-:W-:Y:S02]  /*1560*/  IMAD.U32 R0, RZ, RZ, UR38 ;  /* 0x00000026ff007e24 */ /* 0x000fe4000f8e00ff */
[----:B------:R-:W-:-:S03]  /*1570*/  IMAD.U32 R3, RZ, RZ, UR39 ;  /* 0x00000027ff037e24 */ /* 0x000fc6000f8e00ff */
[----:B------:R-:W-:Y:S01]  /*1580*/  SHF.L.U32 R0, R0, 0x1f, RZ ;  /* 0x0000001f00007819 */ /* 0x000fe200000006ff */
[----:B---3--:R-:W-:-:S06]  /*1590*/  ULEA UR4, UR5, UR4, 0x18 ;  /* 0x0000000405047291 */ /* 0x008fcc000f8ec03f */
[----:B------:R-:W-:-:S04]  /*15a0*/  IMAD.U32 R6, RZ, RZ, UR4 ;  /* 0x00000004ff067e24 */ /* 0x000fc8000f8e00ff */
[----:B------:R-:W-:-:S04]  /*15b0*/  IMAD R3, R3, 0x8, R6 ;  /* 0x0000000803037824 */ /* 0x000fc800078e0206 */
[----:B------:R3:W4:Y:S01]  /*15c0*/  SYNCS.PHASECHK.TRANS64.TRYWAIT P1, [R3+URZ], R0 ;  /* 0x00000000030075a7 */ /* 0x000722000802017f */
[----:B------:R-:W-:Y:S05]  /*15d0*/  @!P0 BRA `(.L_x_20) ;  /* 0x0000000000048947 */ /* 0x000fea0003800000 */
[----:B------:R-:W-:Y:S01]  /*15e0*/  BPT.TRAP 0x1 ;  /* 0x000000040000795c */ /* 0x000fe20000300000 */
.L_x_20:
[----:B----4-:R-:W-:Y:S05]  /*15f0*/  @P1 BRA `(.L_x_21) ;  /* 0x0000000000081947 */ /* 0x010fea0003800000 */
[----:B------:R-:W4:Y:S02]  /*1600*/  SYNCS.PHASECHK.TRANS64.TRYWAIT P1, [R3+URZ], R0 ;  /* 0x00000000030075a7 */ /* 0x000f24000802017f */
[----:B----4-:R-:W-:Y:S05]  /*1610*/  @!P1 BRA `(.L_x_22) ;  /* 0x0000008c00b89947 */ /* 0x010fea0003800000 */
.L_x_21:
[----:B------:R-:W-:-:S04]  /*1620*/  UISETP.LT.AND UP0, UPT, UR40, 0x1, UPT ;  /* 0x000000012800788c */ /* 0x000fc8000bf01270 */
[----:B------:R-:W-:-:S06]  /*1630*/  USEL UR4, UR40, 0x1, UP0 ;  /* 0x0000000128047887 */ /* 0x000fcc0008000000 */
[----:B---34-:R-:W-:Y:S01]  /*1640*/  IMAD.U32 R0, RZ, RZ, UR4 ;  /* 0x00000004ff007e24 */ /* 0x018fe2000f8e00ff */
[----:B------:R-:W-:Y:S05]  /*1650*/  WARPSYNC.ALL ;  /* 0x0000000000007948 */ /* 0x000fea0003800000 */
[----:B------:R-:W-:-:S04]  /*1660*/  IADD3 R0, -R0, UR40, RZ ;  /* 0x0000002800007c10 */ /* 0x000fc8000fffe1ff */
[----:B------:R-:W-:Y:S02]  /*1670*/  ISETP.GE.AND P1, PT, R0, 0x1, PT ;  /* 0x000000010000780c */ /* 0x000fe40003f26270 */
[----:B------:R-:W-:Y:S01]  /*1680*/  R2UR UR4, R6 ;  /* 0x00000000060472ca */ /* 0x000fe200000e0000 */
[----:B------:R-:W-:Y:S01]  /*1690*/  ULEA UR5, UR39, UR41, 0xa ;  /* 0x0000002927057291 */ /* 0x000fe2000f8e503f */
[----:B------:R-:W-:Y:S01]  /*16a0*/  WARPGROUP.ARRIVE ;  /* 0x00000000000079c5 */ /* 0x000fe20000000000 */
[----:B------:R-:W-:Y:S01]  /*16b0*/  UMOV UR9, 0x80000020 ;  /* 0x8000002000097882 */ /* 0x000fe20000000000 */
[----:B------:R-:W-:-:S04]  /*16c0*/  UMOV UR11, 0x80000020 ;  /* 0x80000020000b7882 */ /* 0x000fc80000000000 */
[----:B------:R-:W-:-:S05]  /*16d0*/  UMOV UR8, UR5 ;  /* 0x0000000500087c82 */ /* 0x000fca0008000000 */
[----:B------:R-:W-:-:S04]  /*16e0*/  UIADD3 UR4, UR4, 0x24180, URZ ;  /* 0x0002418004047890 */ /* 0x000fc8000fffe03f */
[----:B------:R-:W-:-:S04]  /*16f0*/  USHF.R.U32.HI UR4, URZ, 0x4, UR4 ;  /* 0x000000043f047899 */ /* 0x000fc80008011604 */
[----:B------:R-:W-:-:S04]  /*1700*/  ULOP3.LUT UR4, UR4, 0x3fff, URZ, 0xc0, !UPT ;  /* 0x00003fff04047892 */ /* 0x000fc8000f8ec03f */
[----:B------:R-:W-:-:S04]  /*1710*/  ULOP3.LUT UR4, UR4, 0x10000, URZ, 0xfc, !UPT ;  /* 0x0001000004047892 */ /* 0x000fc8000f8efc3f */
[----:B------:R-:W-:-:S07]  /*1720*/  ULEA UR6, UR39, UR4, 0x9 ;  /* 0x0000000427067291 */ /* 0x000fce000f8e483f */
[----:B------:R-:W-:Y:S02]  /*1730*/  UMOV UR10, UR6 ;  /* 0x00000006000a7c82 */ /* 0x000fe40008000000 */
[----:B------:R-:W-:Y:S01]  /*1740*/  IGMMA.64x128x32.S8.S8 R88, gdesc[UR8], RZ, !UPT, gsb0 ;  /* 0x03600000085879f1 */ /* 0x000fe2000c0410ff */
[----:B------:R-:W-:Y:S01]  /*1750*/  UIADD3 UR8, UR5, 0x200, URZ ;  /* 0x0000020005087890 */ /* 0x000fe2000fffe03f */
[----:B------:R-:W-:Y:S01]  /*1760*/  UMOV UR9, 0x80000020 ;  /* 0x8000002000097882 */ /* 0x000fe20000000000 */
[----:B------:R-:W-:Y:S02]  /*1770*/  WARPGROUP.DEPBAR.LE gsb0, 0x0 ;  /* 0x00008000000079c5 */ /* 0x000fe40000010000 */
[----:B------:R-:W-:-:S06]  /*1780*/  WARPGROUP.ARRIVE ;  /* 0x00000000000079c5 */ /* 0x000fcc0000000000 */
[----:B------:R-:W-:Y:S01]  /*1790*/  IGMMA.64x128x32.S8.S8 R24, gdesc[UR8], RZ, !UPT, gsb0 ;  /* 0x03600000081879f1 */ /* 0x000fe2000c0410ff */
[----:B------:R-:W-:Y:S02]  /*17a0*/  UIADD3 UR8, UR5, 0x2, URZ ;  /* 0x0000000205087890 */ /* 0x000fe4000fffe03f */
[----:B------:R-:W-:Y:S01]  /*17b0*/  UIADD3 UR10, UR6, 0x2, URZ ;  /* 0x00000002060a7890 */ /* 0x000fe2000fffe03f */
[----:B------:R-:W-:Y:S01]  /*17c0*/  UMOV UR9, 0x80000020 ;  /* 0x8000002000097882 */ /* 0x000fe20000000000 */
[----:B------:R-:W-:Y:S01]  /*17d0*/  UMOV UR11, 0x80000020 ;  /* 0x80000020000b7882 */ /* 0x000fe20000000000 */
[----:B------:R-:W-:Y:S02]  /*17e0*/  WARPGROUP.DEPBAR.LE gsb0, 0x0 ;  /* 0x00008000000079c5 */ /* 0x000fe40000010000 */
[----:B------:R-:W-:-:S06]  /*17f0*/  WARPGROUP.ARRIVE ;  /* 0x00000000000079c5 */ /* 0x000fcc0000000000 */
[----:B------:R-:W-:Y:S01]  /*1800*/  IGMMA.64x128x32.S8.S8 R88, gdesc[UR8], R88, gsb0 ;  /* 0x03600000085879f1 */ /* 0x000fe20008041058 */
[----:B------:R-:W-:Y:S01]  /*1810*/  UIADD3 UR8, UR5, 0x202, URZ ;  /* 0x0000020205087890 */ /* 0x000fe2000fffe03f */
[----:B------:R-:W-:Y:S01]  /*1820*/  UMOV UR9, 0x80000020 ;  /* 0x8000002000097882 */ /* 0x000fe20000000000 */
[----:B------:R-:W-:Y:S02]  /*1830*/  WARPGROUP.DEPBAR.LE gsb0, 0x0 ;  /* 0x00008000000079c5 */ /* 0x000fe40000010000 */
[----:B------:R-:W-:-:S06]  /*1840*/  WARPGROUP.ARRIVE ;  /* 0x00000000000079c5 */ /* 0x000fcc0000000000 */
[----:B------:R-:W-:Y:S03]  /*1850*/  IGMMA.64x128x32.S8.S8 R24, gdesc[UR8], R24, gsb0 ;  /* 0x03600000081879f1 */ /* 0x000fe60008041018 */
[----:B------:R-:W-:Y:S02]  /*1860*/  WARPGROUP.DEPBAR.LE gsb0, 0x0 ;  /* 0x00008000000079c5 */ /* 0x000fe40000010000 */
[----:B------:R-:W-:Y:S05]  /*1870*/  @!P1 BRA `(.L_x_23) ;  /* 0x0000000400149947 */ /* 0x000fea0003800000 */
[----:B------:R-:W-:Y:S02]  /*1880*/  UIADD3 UR5, UR39, 0x1, URZ ;  /* 0x0000000127057890 */ /* 0x000fe4000fffe03f */
[----:B------:R-:W-:Y:S02]  /*1890*/  IMAD.U32 R3, RZ, RZ, UR39 ;  /* 0x00000027ff037e24 */ /* 0x000fe4000f8e00ff */
[----:B------:R-:W-:-:S04]  /*18a0*/  UISETP.NE.AND UP0, UPT, UR5, 0x9, UPT ;  /* 0x000000090500788c */ /* 0x000fc8000bf05270 */
[----:B------:R-:W-:Y:S02]  /*18b0*/  USEL UR6, URZ, 0x1, UP0 ;  /* 0x000000013f067887 */ /* 0x000fe40008000000 */
[----:B------:R-:W-:Y:S02]  /*18c0*/  USEL UR5, UR5, URZ, UP0 ;  /* 0x0000003f05057287 */ /* 0x000fe40008000000 */
[----:B------:R-:W-:-:S06]  /*18d0*/  ULOP3.LUT UR6, UR38, UR6, URZ, 0x3c, !UPT ;  /* 0x0000000626067292 */ /* 0x000fcc000f8e3c3f */
[----:B------:R-:W-:-:S07]  /*18e0*/  IMAD.U32 R7, RZ, RZ, UR6 ;  /* 0x00000006ff077e24 */ /* 0x000fce000f8e00ff */
.L_x_30:
[----:B------:R-:W-:Y:S05]  /*18f0*/  @!P0 BRA `(.L_x_24) ;  /* 0x0000000000048947 */ /* 0x000fea0003800000 */
[----:B------:R-:W-:Y:S01]  /*1900*/  BPT.TRAP 0x1 ;  /* 0x000000040000795c */ /* 0x000fe20000300000 */
.L_x_24:
[----:B------:R-:W3:Y:S01]  /*1910*/  S2UR UR7, SR_CgaCtaId ;  /* 0x00000000000779c3 */ /* 0x000ee20000008800 */
[----:B------:R-:W-:Y:S01]  /*1920*/  UMOV UR6, 0x400 ;  /* 0x0000040000067882 */ /* 0x000fe20000000000 */
[----:B01----:R-:W-:Y:S01]  /*1930*/  IMAD.U32 R5, RZ, RZ, UR5 ;  /* 0x00000005ff057e24 */ /* 0x003fe2000f8e00ff */
[----:B------:R-:W-:Y:S01]  /*1940*/  SHF.L.U32 R4, R7, 0x1f, RZ ;  /* 0x0000001f07047819 */ /* 0x000fe200000006ff */
[----:B---3--:R-:W-:-:S06]  /*1950*/  ULEA UR6, UR7, UR6, 0x18 ;  /* 0x0000000607067291 */ /* 0x008fcc000f8ec03f */
[----:B------:R-:W-:-:S04]  /*1960*/  IMAD.U32 R6, RZ, RZ, UR6 ;  /* 0x00000006ff067e24 */ /* 0x000fc8000f8e00ff */
[----:B------:R-:W-:-:S04]  /*1970*/  IMAD R5, R5, 0x8, R6 ;  /* 0x0000000805057824 */ /* 0x000fc800078e0206 */
[----:B------:R0:W1:Y:S01]  /*1980*/  SYNCS.PHASECHK.TRANS64.TRYWAIT P1, [R5+URZ], R4 ;  /* 0x00000004050075a7 */ /* 0x000062000802017f */
[----:B------:R-:W-:Y:S05]  /*1990*/  @!P0 BRA `(.L_x_25) ;  /* 0x0000000000048947 */ /* 0x000fea0003800000 */
[----:B------:R-:W-:Y:S01]  /*19a0*/  BPT.TRAP 0x1 ;  /* 0x000000040000795c */ /* 0x000fe20000300000 */
.L_x_25:
[----:B-1----:R-:W-:Y:S05]  /*19b0*/  @P1 BRA `(.L_x_26) ;  /* 0x0000000000081947 */ /* 0x002fea0003800000 */
[----:B------:R-:W1:Y:S02]  /*19c0*/  SYNCS.PHASECHK.TRANS64.TRYWAIT P1, [R5+URZ], R4 ;  /* 0x00000004050075a7 */ /* 0x000e64000802017f */
[----:B-1----:R-:W-:Y:S05]  /*19d0*/  @!P1 BRA `(.L_x_27) ;  /* 0x0000008800dc9947 */ /* 0x002fea0003800000 */
.L_x_26:
[----:B------:R-:W-:Y:S01]  /*19e0*/  ULEA UR6, UR5, UR41, 0xa ;  /* 0x0000002905067291 */ /* 0x000fe2000f8e503f */
[----:B------:R-:W-:Y:S01]  /*19f0*/  WARPGROUP.ARRIVE ;  /* 0x00000000000079c5 */ /* 0x000fe20000000000 */
[----:B------:R-:W-:Y:S01]  /*1a00*/  ULEA UR7, UR5, UR4, 0x9 ;  /* 0x0000000405077291 */ /* 0x000fe2000f8e483f */
[----:B------:R-:W-:Y:S01]  /*1a10*/  UMOV UR9, 0x80000020 ;  /* 0x8000002000097882 */ /* 0x000fe20000000000 */
[----:B------:R-:W-:-:S03]  /*1a20*/  UMOV UR11, 0x80000020 ;  /* 0x80000020000b7882 */ /* 0x000fc60000000000 */
[----:B------:R-:W-:Y:S02]  /*1a30*/  UMOV UR8, UR6 ;  /* 0x0000000600087c82 */ /* 0x000fe40008000000 */
[----:B------:R-:W-:Y:S02]  /*1a40*/  UMOV UR10, UR7 ;  /* 0x00000007000a7c82 */ /* 0x000fe40008000000 */
[----:B------:R-:W-:Y:S01]  /*1a50*/  IGMMA.64x128x32.S8.S8 R88, gdesc[UR8], R88, gsb0 ;  /* 0x03600000085879f1 */ /* 0x000fe20008041058 */
[----:B------:R-:W-:Y:S01]  /*1a60*/  UIADD3 UR8, UR6, 0x200, URZ ;  /* 0x0000020006087890 */ /* 0x000fe2000fffe03f */
[----:B------:R-:W-:Y:S01]  /*1a70*/  UMOV UR9, 0x80000020 ;  /* 0x8000002000097882 */ /* 0x000fe20000000000 */
[----:B------:R-:W-:Y:S02]  /*1a80*/  WARPGROUP.DEPBAR.LE gsb0, 0x0 ;  /* 0x00008000000079c5 */ /* 0x000fe40000010000 */
[----:B------:R-:W-:-:S06]  /*1a90*/  WARPGROUP.ARRIVE ;  /* 0x00000000000079c5 */ /* 0x000fcc0000000000 */
[----:B------:R-:W-:Y:S01]  /*1aa0*/  IGMMA.64x128x32.S8.S8 R24, gdesc[UR8], R24, gsb0 ;  /* 0x03600000081879f1 */ /* 0x000fe20008041018 */
        /* <DEDUP_REMOVED lines=14> */
[----:B------:R-:W-:Y:S01]  /*1b90*/  BPT.TRAP 0x1 ;  /* 0x000000040000795c */ /* 0x000fe20000300000 */
.L_x_28:
[----:B------:R-:W-:-:S13]  /*1ba0*/  ISETP.NE.AND P1, PT, R23, RZ, PT ;  /* 0x000000ff1700720c */ /* 0x000fda0003f25270 */
[----:B01----:R-:W-:-:S04]  /*1bb0*/  @P1 IMAD R4, R3, 0x8, R6 ;  /* 0x0000000803041824 */ /* 0x003fc800078e0206 */
[----:B------:R-:W-:-:S05]  /*1bc0*/  @P1 VIADD R5, R4, 0x48 ;  /* 0x0000004804051836 */ /* 0x000fca0000000000 */
[----:B------:R-:W-:-:S04]  /*1bd0*/  @P1 PRMT R5, R152, 0x654, R5 ;  /* 0x0000065498051816 */ /* 0x000fc80000000005 */
[----:B------:R0:W-:Y:S01]  /*1be0*/  @P1 SYNCS.ARRIVE.TRANS64.RED.A1T0 RZ, [R5+URZ], RZ ;  /* 0x000000ff05ff19a7 */ /* 0x0001e2000810043f */
[----:B------:R-:W-:-:S13]  /*1bf0*/  ISETP.GT.U32.AND P1, PT, R19, 0x1, PT ;  /* 0x000000011300780c */ /* 0x000fda0003f24070 */
[----:B0-----:R-:W-:Y:S05]  /*1c00*/  @P1 BRA `(.L_x_29) ;  /* 0x0000000000041947 */ /* 0x001fea0003800000 */
[----:B------:R-:W-:Y:S01]  /*1c10*/  BPT.TRAP 0x1 ;  /* 0x000000040000795c */ /* 0x000fe20000300000 */
.L_x_29:
[----:B------:R-:W-:Y:S01]  /*1c20*/  UIADD3 UR5, UR5, 0x1, URZ ;  /* 0x0000000105057890 */ /* 0x000fe2000fffe03f */
[C---:B------:R-:W-:Y:S01]  /*1c30*/  ISETP.GT.AND P2, PT, R0.reuse, 0x1, PT ;  /* 0x000000010000780c */ /* 0x040fe20003f44270 */
[----:B------:R-:W-:Y:S02]  /*1c40*/  VIADD R3, R3, 0x1 ;  /* 0x0000000103037836 */ /* 0x000fe40000000000 */
[----:B------:R-:W-:Y:S01]  /*1c50*/  UISETP.NE.AND UP0, UPT, UR5, 0x9, UPT ;  /* 0x000000090500788c */ /* 0x000fe2000bf05270 */
[----:B------:R-:W-:Y:S02]  /*1c60*/  VIADD R0, R0, 0xffffffff ;  /* 0xffffffff00007836 */ /* 0x000fe40000000000 */
[C---:B------:R-:W-:Y:S01]  /*1c70*/  ISETP.NE.AND P1, PT, R3.reuse, 0x9, PT ;  /* 0x000000090300780c */ /* 0x040fe20003f25270 */
[----:B------:R-:W-:Y:S02]  /*1c80*/  USEL UR6, URZ, 0x1, UP0 ;  /* 0x000000013f067887 */ /* 0x000fe40008000000 */
[----:B------:R-:W-:Y:S01]  /*1c90*/  USEL UR5, UR5, URZ, UP0 ;  /* 0x0000003f05057287 */ /* 0x000fe20008000000 */
[----:B------:R-:W-:-:S03]  /*1ca0*/  SEL R3, R3, RZ, P1 ;  /* 0x000000ff03037207 */ /* 0x000fc60000800000 */
[----:B------:R-:W-:Y:S01]  /*1cb0*/  LOP3.LUT R7, R7, UR6, RZ, 0x3c, !PT ;  /* 0x0000000607077c12 */ /* 0x000fe2000f8e3cff */
[----:B------:R-:W-:Y:S07]  /*1cc0*/  @P2 BRA `(.L_x_30) ;  /* 0xfffffffc00082947 */ /* 0x000fee000383ffff */
.L_x_23:
[----:B------:R-:W3:Y:S02]  /*1cd0*/  LDC R0, c[0x0][0x28c] ;  /* 0x0000a300ff007b82 */ /* 0x000ee40000000800 */
[----:B---3--:R-:W-:-:S13]  /*1ce0*/  ISETP.GE.AND P1, PT, R0, 0x1, PT ;  /* 0x000000010000780c */ /* 0x008fda0003f26270 */
[----:B------:R-:W-:Y:S05]  /*1cf0*/  @!P1 BRA `(.L_x_31) ;  /* 0x0000000000509947 */ /* 0x000fea0003800000 */
[----:B------:R-:W-:Y:S05]  /*1d00*/  @!P0 BRA `(.L_x_32) ;  /* 0x0000000000048947 */ /* 0x000fea0003800000 */
[----:B------:R-:W-:Y:S01]  /*1d10*/  BPT.TRAP 0x1 ;  /* 0x000000040000795c */ /* 0x000fe20000300000 */
.L_x_32:
[----:B------:R-:W-:Y:S01]  /*1d20*/  ISETP.NE.AND P0, PT, R23, RZ, PT ;  /* 0x000000ff1700720c */ /* 0x000fe20003f05270 */
[----:B------:R-:W-:Y:S01]  /*1d30*/  BSSY B0, `(.L_x_33) ;  /* 0x000000e000007945 */ /* 0x000fe20003800000 */
[----:B------:R-:W-:-:S11]  /*1d40*/  ISETP.GT.U32.AND P1, PT, R19, 0x1, PT ;  /* 0x000000011300780c */ /* 0x000fd60003f24070 */
[----:B------:R-:W-:Y:S05]  /*1d50*/  @!P0 BRA `(.L_x_34) ;  /* 0x00000000002c8947 */ /* 0x000fea0003800000 */
[----:B------:R-:W-:-:S04]  /*1d60*/  UISETP.LT.AND UP0, UPT, UR40, 0x1, UPT ;  /* 0x000000012800788c */ /* 0x000fc8000bf01270 */
[----:B------:R-:W-:-:S04]  /*1d70*/  USEL UR6, UR40, 0x1, UP0 ;  /* 0x0000000128067887 */ /* 0x000fc80008000000 */
[----:B------:R-:W-:-:S04]  /*1d80*/  UIADD3 UR6, UR39, UR40, -UR6 ;  /* 0x0000002827067290 */ /* 0x000fc8000fffe806 */
[----:B------:R-:W-:-:S04]  /*1d90*/  UIMAD.WIDE.U32 UR4, UR6, 0x38e38e39, URZ ;  /* 0x38e38e39060478a5 */ /* 0x000fc8000f8e003f */
[----:B------:R-:W-:-:S04]  /*1da0*/  USHF.R.U32.HI UR4, URZ, 0x1, UR5 ;  /* 0x000000013f047899 */ /* 0x000fc80008011605 */
[----:B------:R-:W-:-:S06]  /*1db0*/  UIMAD UR6, UR4, -0x9, UR6 ;  /* 0xfffffff7040678a4 */ /* 0x000fcc000f8e0206 */
[----:B------:R-:W-:-:S04]  /*1dc0*/  IMAD.U32 R3, RZ, RZ, UR6 ;  /* 0x00000006ff037e24 */ /* 0x000fc8000f8e00ff */
[----:B------:R-:W-:-:S04]  /*1dd0*/  IMAD R0, R3, 0x8, R6 ;  /* 0x0000000803007824 */ /* 0x000fc800078e0206 */
[----:B------:R-:W-:-:S05]  /*1de0*/  VIADD R3, R0, 0x48 ;  /* 0x0000004800037836 */ /* 0x000fca0000000000 */
[----:B------:R-:W-:-:S04]  /*1df0*/  PRMT R3, R152, 0x654, R3 ;  /* 0x0000065498037816 */ /* 0x000fc80000000003 */
[----:B------:R3:W-:Y:S03]  /*1e00*/  SYNCS.ARRIVE.TRANS64.RED.A1T0 RZ, [R3+URZ], RZ ;  /* 0x000000ff03ff79a7 */ /* 0x0007e6000810043f */
.L_x_34:
[----:B------:R-:W-:Y:S05]  /*1e10*/  BSYNC B0 ;  /* 0x0000000000007941 */ /* 0x000fea0003800000 */
.L_x_33:
[----:B------:R-:W-:Y:S05]  /*1e20*/  @P1 BRA `(.L_x_31) ;  /* 0x0000000000041947 */ /* 0x000fea0003800000 */
[----:B------:R-:W-:Y:S01]  /*1e30*/  BPT.TRAP 0x1 ;  /* 0x000000040000795c */ /* 0x000fe20000300000 */
.L_x_31:
[----:B------:R-:W4:Y:S01]  /*1e40*/  LDC R6, c[0x0][0x288] ;  /* 0x0000a200ff067b82 */ /* 0x000f220000000800 */
[----:B------:R-:W-:Y:S01]  /*1e50*/  IMAD.SHL.U32 R9, R153, 0x80, RZ ;  /* 0x0000008099097824 */ /* 0x000fe200078e00ff */
[--C-:B------:R-:W-:Y:S01]  /*1e60*/  SHF.R.U32.HI R0, RZ, 0x2, R18.reuse ;  /* 0x00000002ff007819 */ /* 0x100fe20000011612 */
[----:B------:R-:W-:Y:S01]  /*1e70*/  UIADD3 UR39, UR40, UR39, URZ ;  /* 0x0000002728277290 */ /* 0x000fe2000fffe03f */
[----:B01----:R-:W-:Y:S01]  /*1e80*/  SHF.R.U32.HI R5, RZ, 0x7, R18 ;  /* 0x00000007ff057819 */ /* 0x003fe20000011612 */
[----:B------:R-:W-:Y:S01]  /*1e90*/  IMAD.SHL.U32 R11, R154, 0x100, RZ ;  /* 0x000001009a0b7824 */ /* 0x000fe200078e00ff */
[----:B------:R-:W-:Y:S01]  /*1ea0*/  LOP3.LUT R4, R18, 0x60, RZ, 0xc0, !PT ;  /* 0x0000006012047812 */ /* 0x000fe200078ec0ff */
[----:B------:R-:W-:Y:S01]  /*1eb0*/  UISETP.GT.U32.AND UP0, UPT, UR39, 0x8, UPT ;  /* 0x000000082700788c */ /* 0x000fe2000bf04070 */
[----:B---3--:R-:W-:Y:S01]  /*1ec0*/  LOP3.LUT R3, R0, 0x7, RZ, 0xc0, !PT ;  /* 0x0000000700037812 */ /* 0x008fe200078ec0ff */
[----:B------:R-:W-:Y:S01]  /*1ed0*/  IMAD.SHL.U32 R14, R18, 0x2, RZ ;  /* 0x00000002120e7824 */ /* 0x000fe200078e00ff */
[----:B------:R-:W-:Y:S01]  /*1ee0*/  LOP3.LUT R0, R5, 0x1, RZ, 0xc0, !PT ;  /* 0x0000000105007812 */ /* 0x000fe200078ec0ff */
[----:B------:R-:W-:Y:S01]  /*1ef0*/  ULDC UR7, c[0x0][0x284] ;  /* 0x0000a10000077ab9 */ /* 0x000fe20000000800 */
[----:B------:R-:W-:Y:S01]  /*1f00*/  SHF.R.U32.HI R8, RZ, 0x1, R4 ;  /* 0x00000001ff087819 */ /* 0x000fe20000011604 */
[----:B------:R-:W-:Y:S01]  /*1f10*/  UISETP.LT.U32.AND UP0, UPT, UR40, 0x9, UP0 ;  /* 0x000000092800788c */ /* 0x000fe20008701070 */
[----:B------:R-:W-:Y:S01]  /*1f20*/  SHF.R.S32.HI R162, RZ, 0x1f, R22 ;  /* 0x0000001fffa27819 */ /* 0x000fe20000011416 */
[----:B------:R-:W-:Y:S01]  /*1f30*/  UISETP.GE.U32.AND UP1, UPT, UR40, 0x9, UPT ;  /* 0x000000092800788c */ /* 0x000fe2000bf26070 */
[----:B------:R-:W-:Y:S01]  /*1f40*/  IMAD.SHL.U32 R10, R0, 0x40, RZ ;  /* 0x00000040000a7824 */ /* 0x000fe200078e00ff */
[----:B------:R-:W-:Y:S01]  /*1f50*/  IADD3 R5, RZ, -R8, -R3 ;  /* 0x80000008ff057210 */ /* 0x000fe20007ffe803 */
[----:B------:R-:W-:Y:S01]  /*1f60*/  ULDC.64 UR8, c[0x0][0x5d0] ;  /* 0x0001740000087ab9 */ /* 0x000fe20000000a00 */
[C---:B------:R-:W-:Y:S01]  /*1f70*/  LOP3.LUT R14, R9.reuse, 0x6, R14, 0xf8, !PT ;  /* 0x00000006090e7812 */ /* 0x040fe200078ef80e */
[----:B------:R-:W-:Y:S01]  /*1f80*/  UIMAD.WIDE.U32 UR4, UR39, 0x38e38e39, URZ ;  /* 0x38e38e39270478a5 */ /* 0x000fe2000f8e003f */
[----:B------:R-:W-:Y:S01]  /*1f90*/  LOP3.LUT R4, R18, 0x3, RZ, 0xc0, !PT ;  /* 0x0000000312047812 */ /* 0x000fe200078ec0ff */
[----:B------:R-:W-:Y:S01]  /*1fa0*/  USEL UR6, URZ, 0x1, !UP0 ;  /* 0x000000013f067887 */ /* 0x000fe2000c000000 */
[----:B------:R-:W-:Y:S01]  /*1fb0*/  IMAD R7, R162, UR8, RZ ;  /* 0x00000008a2077c24 */ /* 0x000fe2000f8e02ff */
[----:B----4-:R-:W-:Y:S01]  /*1fc0*/  ISETP.GE.AND P0, PT, R9, R6, PT ;  /* 0x000000060900720c */ /* 0x010fe20003f06270 */
[----:B------:R-:W-:Y:S01]  /*1fd0*/  IMAD R0, R0, -0x40, R5 ;  /* 0xffffffc000007824 */ /* 0x000fe200078e0205 */
[----:B------:R-:W-:Y:S01]  /*1fe0*/  SHF.R.S32.HI R15, RZ, 0x1f, R14 ;  /* 0x0000001fff0f7819 */ /* 0x000fe2000001140e */
[----:B------:R-:W-:Y:S01]  /*1ff0*/  USHF.R.U32.HI UR4, URZ, 0x1, UR5 ;  /* 0x000000013f047899 */ /* 0x000fe20008011605 */
[C---:B------:R-:W-:Y:S01]  /*2000*/  ISETP.GE.OR P0, PT, R11.reuse, UR7, P0 ;  /* 0x000000070b007c0c */ /* 0x040fe20008706670 */
[----:B------:R-:W-:Y:S01]  /*2010*/  ULOP3.LUT UR38, UR38, UR6, URZ, 0x3c, !UPT ;  /* 0x0000000626267292 */ /* 0x000fe2000f8e3c3f */
[----:B------:R-:W-:Y:S01]  /*2020*/  LOP3.LUT R3, R10, 0x40, R3, 0xe2, !PT ;  /* 0x000000400a037812 */ /* 0x000fe200078ee203 */
[----:B------:R-:W-:Y:S01]  /*2030*/  IMAD R10, R4, -0x2, R6 ;  /* 0xfffffffe040a7824 */ /* 0x000fe200078e0206 */
[----:B------:R-:W-:Y:S01]  /*2040*/  UIMAD UR39, UR4, -0x9, UR39 ;  /* 0xfffffff7042778a4 */ /* 0x000fe2000f8e0227 */
[----:B------:R-:W-:Y:S01]  /*2050*/  IMAD.WIDE R4, R154, 0x100, RZ ;  /* 0x000001009a047825 */ /* 0x000fe200078e02ff */
[----:B------:R-:W-:Y:S01]  /*2060*/  @UP1 ULOP3.LUT UR38, UR38, 0x1, UR4, 0x78, !UPT ;  /* 0x0000000126261892 */ /* 0x000fe2000f8e7804 */
[----:B------:R-:W-:-:S02]  /*2070*/  IADD3 R0, -R11, UR7, R0 ;  /* 0x000000070b007c10 */ /* 0x000fc4000fffe100 */
[----:B------:R-:W-:Y:S01]  /*2080*/  IMAD R13, R22, UR9, R7 ;  /* 0x00000009160d7c24 */ /* 0x000fe2000f8e0207 */
[----:B------:R-:W-:Y:S01]  /*2090*/  LOP3.LUT R153, R4, R3, R8, 0xfe, !PT ;  /* 0x0000000304997212 */ /* 0x000fe200078efe08 */
[----:B------:R-:W-:-:S04]  /*20a0*/  IMAD.WIDE.U32 R6, R22, UR8, R14 ;  /* 0x0000000816067c25 */ /* 0x000fc8000f8e000e */
[----:B------:R-:W-:Y:S02]  /*20b0*/  IMAD.IADD R7, R7, 0x1, R13 ;  /* 0x0000000107077824 */ /* 0x000fe400078e020d */
[----:B------:R-:W-:Y:S02]  /*20c0*/  IMAD.IADD R3, R10, 0x1, -R9 ;  /* 0x000000010a037824 */ /* 0x000fe400078e0a09 */
[----:B------:R-:W-:Y:S01]  /*20d0*/  IMAD.MOV.U32 R154, RZ, RZ, -0x1 ;  /* 0xffffffffff9a7424 */ /* 0x000fe200078e00ff */
[----:B------:R-:W-:Y:S06]  /*20e0*/  @P0 BRA `(.L_x_35) ;  /* 0x0000006000f40947 */ /* 0x000fec0003800000 */
[----:B------:R-:W0:Y:S01]  /*20f0*/  LDC.64 R20, c[0x0][0x5c8] ;  /* 0x00017200ff147b82 */ /* 0x000e220000000a00 */
[----:B------:R-:W-:Y:S01]  /*2100*/  ULDC.64 UR4, c[0x0][0x5c0] ;  /* 0x0001700000047ab9 */ /* 0x000fe20000000a00 */
[----:B------:R-:W-:Y:S01]  /*2110*/  BSSY B0, `(.L_x_35) ;  /* 0x000063a000007945 */ /* 0x000fe20003800000 */
[-C--:B0-----:R-:W-:Y:S01]  /*2120*/  IMAD R8, R5, R20.reuse, RZ ;  /* 0x0000001405087224 */ /* 0x081fe200078e02ff */
[----:B------:R-:W-:Y:S01]  /*2130*/  SHF.L.U64.HI R13, R20, 0x3, R21 ;  /* 0x00000003140d7819 */ /* 0x000fe20000010215 */
[----:B------:R-:W-:-:S04]  /*2140*/  IMAD.WIDE.U32 R6, R153, R20, R6 ;  /* 0x0000001499067225 */ /* 0x000fc800078e0006 */
[----:B------:R-:W-:Y:S01]  /*2150*/  IMAD R9, R153, R21, R8 ;  /* 0x0000001599097224 */ /* 0x000fe200078e0208 */
[----:B------:R-:W-:Y:S01]  /*2160*/  IADD3 R160, P0, R6, UR4, RZ ;  /* 0x0000000406a07c10 */ /* 0x000fe2000ff1e0ff */
[C---:B------:R-:W-:Y:S02]  /*2170*/  IMAD.SHL.U32 R11, R20.reuse, 0x8, RZ ;  /* 0x00000008140b7824 */ /* 0x040fe400078e00ff */
[----:B------:R-:W-:Y:S01]  /*2180*/  IMAD.IADD R9, R7, 0x1, R9 ;  /* 0x0000000107097824 */ /* 0x000fe200078e0209 */
[-C--:B------:R-:W-:Y:S02]  /*2190*/  LEA R6, P2, R20, R160.reuse, 0x7 ;  /* 0x000000a014067211 */ /* 0x080fe400078438ff */
[----:B------:R-:W-:Y:S02]  /*21a0*/  IADD3 R8, P1, R11, R160, RZ ;  /* 0x000000a00b087210 */ /* 0x000fe40007f3e0ff */
[----:B------:R-:W-:Y:S02]  /*21b0*/  IADD3.X R161, R9, UR5, RZ, P0, !PT ;  /* 0x0000000509a17c10 */ /* 0x000fe400087fe4ff */
[----:B-----5:R-:W-:-:S02]  /*21c0*/  ISETP.NE.AND P0, PT, R156, RZ, PT ;  /* 0x000000ff9c00720c */ /* 0x020fc40003f05270 */
[----:B------:R-:W-:Y:S01]  /*21d0*/  LEA.HI.X R7, R20, R161, R21, 0x7, P2 ;  /* 0x000000a114077211 */ /* 0x000fe200010f3c15 */
[----:B------:R-:W-:Y:S01]  /*21e0*/  IMAD.X R9, R13, 0x1, R161, P1 ;  /* 0x000000010d097824 */ /* 0x000fe200008e06a1 */
[----:B------:R-:W-:-:S05]  /*21f0*/  IADD3 R10, P2, R11, R6, RZ ;  /* 0x000000060b0a7210 */ /* 0x000fca0007f5e0ff */
[----:B------:R-:W-:-:S04]  /*2200*/  IMAD.X R11, R13, 0x1, R7, P2 ;  /* 0x000000010d0b7824 */ /* 0x000fc800010e0607 */
[----:B------:R-:W-:Y:S05]  /*2210*/  @!P0 BRA `(.L_x_36) ;  /* 0x0000004800948947 */ /* 0x000fea0003800000 */
[----:B------:R-:W0:Y:S01]  /*2220*/  LDC.64 R158, c[0x0][0x5b0] ;  /* 0x00016c00ff9e7b82 */ /* 0x000e220000000a00 */
[----:B------:R-:W-:Y:S01]  /*2230*/  ULDC.64 UR4, c[0x0][0x5b8] ;  /* 0x00016e0000047ab9 */ /* 0x000fe20000000a00 */
[----:B------:R-:W-:Y:S01]  /*2240*/  ISETP.GE.AND P0, PT, R0, 0x1, PT ;  /* 0x000000010000780c */ /* 0x000fe20003f06270 */
[----:B------:R-:W-:Y:S01]  /*2250*/  IMAD R21, R162, UR4, RZ ;  /* 0x00000004a2157c24 */ /* 0x000fe2000f8e02ff */
[----:B------:R-:W-:Y:S01]  /*2260*/  BSSY B1, `(.L_x_37) ;  /* 0x0000010000017945 */ /* 0x000fe20003800000 */
[C---:B------:R-:W-:Y:S01]  /*2270*/  IMAD.WIDE.U32 R14, R22.reuse, UR4, R14 ;  /* 0x00000004160e7c25 */ /* 0x040fe2000f8e000e */
[----:B------:R-:W-:Y:S02]  /*2280*/  ISETP.LT.OR P3, PT, R3, 0x1, !P0 ;  /* 0x000000010300780c */ /* 0x000fe40004761670 */
[----:B------:R-:W1:Y:S01]  /*2290*/  LDC.64 R12, c[0x0][0x5a8] ;  /* 0x00016a00ff0c7b82 */ /* 0x000e620000000a00 */
[----:B------:R-:W-:Y:S02]  /*22a0*/  IMAD R21, R22, UR5, R21 ;  /* 0x0000000516157c24 */ /* 0x000fe4000f8e0215 */
[----:B------:R-:W-:-:S02]  /*22b0*/  IMAD.MOV.U32 R20, RZ, RZ, R14 ;  /* 0x000000ffff147224 */ /* 0x000fc400078e000e */
[----:B------:R-:W-:Y:S02]  /*22c0*/  IMAD.IADD R21, R15, 0x1, R21 ;  /* 0x000000010f157824 */ /* 0x000fe400078e0215 */
[-C--:B0-----:R-:W-:Y:S01]  /*22d0*/  IMAD R22, R5, R158.reuse, RZ ;  /* 0x0000009e05167224 */ /* 0x081fe200078e02ff */
[----:B------:R-:W-:Y:S01]  /*22e0*/  SHF.L.U64.HI R165, R158, 0x3, R159 ;  /* 0x000000039ea57819 */ /* 0x000fe2000001029f */
[----:B------:R-:W-:-:S04]  /*22f0*/  IMAD.WIDE.U32 R162, R153, R158, R20 ;  /* 0x0000009e99a27225 */ /* 0x000fc800078e0014 */
[----:B------:R-:W-:Y:S01]  /*2300*/  IMAD R171, R153, R159, R22 ;  /* 0x0000009f99ab7224 */ /* 0x000fe200078e0216 */
[----:B-1----:R-:W-:Y:S01]  /*2310*/  IADD3 R162, P1, R162, R12, RZ ;  /* 0x0000000ca2a27210 */ /* 0x002fe20007f3e0ff */
[----:B------:R-:W-:-:S03]  /*2320*/  IMAD.SHL.U32 R164, R158, 0x8, RZ ;  /* 0x000000089ea47824 */ /* 0x000fc600078e00ff */
[----:B------:R-:W-:Y:S01]  /*2330*/  IADD3.X R163, R13, R163, R171, P1, !PT ;  /* 0x000000a30da37210 */ /* 0x000fe20000ffe4ab */
[----:B------:R-:W-:Y:S08]  /*2340*/  @P3 BRA `(.L_x_38) ;  /* 0x0000000000043947 */ /* 0x000ff00003800000 */
[----:B--2---:R0:W5:Y:S02]  /*2350*/  LDG.E.U8 R157, desc[UR36][R162.64] ;  /* 0x00000024a29d7981 */ /* 0x004164000c1e1100 */
.L_x_38:
[----:B------:R-:W-:Y:S05]  /*2360*/  BSYNC B1 ;  /* 0x0000000000017941 */ /* 0x000fea0003800000 */
.L_x_37:
[----:B-----5:R-:W-:Y:S01]  /*2370*/  LOP3.LUT R22, R157, 0xffff, RZ, 0xc0, !PT ;  /* 0x0000ffff9d167812 */ /* 0x020fe200078ec0ff */
[----:B------:R-:W-:Y:S01]  /*2380*/  IMAD.WIDE.U32 R166, R153, R158, R164 ;  /* 0x0000009e99a67225 */ /* 0x000fe200078e00a4 */
[----:B------:R-:W-:Y:S01]  /*2390*/  ISETP.LT.OR P4, PT, R3, 0x2, !P0 ;  /* 0x000000020300780c */ /* 0x000fe20004781670 */
[----:B------:R-:W-:Y:S01]  /*23a0*/  BSSY B1, `(.L_x_39) ;  /* 0x000000e000017945 */ /* 0x000fe20003800000 */
[----:B------:R-:W-:Y:S01]  /*23b0*/  PRMT R169, R22, 0x8880, RZ ;  /* 0x0000888016a97816 */ /* 0x000fe200000000ff */
[----:B------:R-:W-:Y:S01]  /*23c0*/  IMAD.IADD R167, R171, 0x1, R167 ;  /* 0x00000001aba77824 */ /* 0x000fe200078e02a7 */
[----:B------:R-:W-:Y:S02]  /*23d0*/  IADD3 R166, P2, P5, R14, R12, R166 ;  /* 0x0000000c0ea67210 */ /* 0x000fe40007d5e0a6 */
[----:B------:R-:W-:Y:S01]  /*23e0*/  ISETP.GE.AND P1, PT, R0, 0x9, PT ;  /* 0x000000090000780c */ /* 0x000fe20003f26270 */
[----:B------:R-:W-:Y:S01]  /*23f0*/  IMAD R22, R169, R156, RZ ;  /* 0x0000009ca9167224 */ /* 0x000fe200078e02ff */
[----:B------:R-:W-:-:S02]  /*2400*/  IADD3.X R167, R21, R13, R167, P2, P5 ;  /* 0x0000000d15a77210 */ /* 0x000fc400017ea4a7 */
[----:B------:R-:W-:Y:S01]  /*2410*/  ISETP.LT.OR P2, PT, R3, 0x1, !P1 ;  /* 0x000000010300780c */ /* 0x000fe20004f41670 */
[----:B------:R-:W-:-:S05]  /*2420*/  @!P3 IMAD R169, R88, R155, R22 ;  /* 0x0000009b58a9b224 */ /* 0x000fca00078e0216 */
[----:B------:R1:W-:Y:S01]  /*2430*/  @!P3 STG.E.U8 desc[UR36][R160.64], R169 ;  /* 0x000000a9a000b986 */ /* 0x0003e2000c101124 */
[----:B------:R-:W-:Y:S06]  /*2440*/  @P4 BRA `(.L_x_40) ;  /* 0x00000000000c4947 */ /* 0x000fec0003800000 */
[----:B--2---:R-:W1:Y:S02]  /*2450*/  LDG.E.U8 R157, desc[UR36][R162.64+0x1] ;  /* 0x00000124a29d7981 */ /* 0x004e64000c1e1100 */
[----:B-1----:R-:W-:-:S05]  /*2460*/  PRMT R169, R157, 0x8880, RZ ;  /* 0x000088809da97816 */ /* 0x002fca00000000ff */
[----:B------:R-:W-:-:S07]  /*2470*/  IMAD R22, R169, R156, RZ ;  /* 0x0000009ca9167224 */ /* 0x000fce00078e02ff */
.L_x_40:
[----:B------:R-:W-:Y:S05]  /*2480*/  BSYNC B1 ;  /* 0x0000000000017941 */ /* 0x000fea0003800000 */
.L_x_39:
[----:B------:R-:W-:Y:S01]  /*2490*/  @!P4 IMAD R89, R89, R155, R22 ;  /* 0x0000009b5959c224 */ /* 0x000fe200078e0216 */
[----:B------:R-:W-:Y:S04]  /*24a0*/  BSSY B1, `(.L_x_41) ;  /* 0x0000006000017945 */ /* 0x000fe80003800000 */
[----:B------:R3:W-:Y:S01]  /*24b0*/  @!P4 STG.E.U8 desc[UR36][R160.64+0x1], R89 ;  /* 0x00000159a000c986 */ /* 0x0007e2000c101124 */
[----:B------:R-:W-:Y:S05]  /*24c0*/  @P2 BRA `(.L_x_42) ;  /* 0x00000000000c2947 */ /* 0x000fea0003800000 */
[----:B--2---:R-:W3:Y:S02]  /*24d0*/  LDG.E.U8 R157, desc[UR36][R166.64] ;  /* 0x00000024a69d7981 */ /* 0x004ee4000c1e1100 */
[----:B---3--:R-:W-:-:S05]  /*24e0*/  PRMT R89, R157, 0x8880, RZ ;  /* 0x000088809d597816 */ /* 0x008fca00000000ff */
[----:B------:R-:W-:-:S07]  /*24f0*/  IMAD R22, R89, R156, RZ ;  /* 0x0000009c59167224 */ /* 0x000fce00078e02ff */
.L_x_42:
[----:B------:R-:W-:Y:S05]  /*2500*/  BSYNC B1 ;  /* 0x0000000000017941 */ /* 0x000fea0003800000 */
.L_x_41:
[C---:B------:R-:W-:Y:S01]  /*2510*/  ISETP.LT.OR P4, PT, R3.reuse, 0x2, !P1 ;  /* 0x000000020300780c */ /* 0x040fe20004f81670 */
[----:B---3--:R-:W-:Y:S01]  /*2520*/  @!P2 IMAD R89, R90, R155, R22 ;  /* 0x0000009b5a59a224 */ /* 0x008fe200078e0216 */
[----:B------:R-:W-:Y:S01]  /*2530*/  BSSY B1, `(.L_x_43) ;  /* 0x0000009000017945 */ /* 0x000fe20003800000 */
[C---:B------:R-:W-:Y:S02]  /*2540*/  ISETP.LT.OR P3, PT, R3.reuse, 0x9, !P0 ;  /* 0x000000090300780c */ /* 0x040fe40004761670 */
[C---:B------:R-:W-:Y:S01]  /*2550*/  ISETP.LT.OR P5, PT, R3.reuse, 0xa, !P0 ;  /* 0x0000000a0300780c */ /* 0x040fe200047a1670 */
[----:B------:R3:W-:Y:S01]  /*2560*/  @!P2 STG.E.U8 desc[UR36][R8.64], R89 ;  /* 0x000000590800a986 */ /* 0x0007e2000c101124 */
[----:B------:R-:W-:-:S06]  /*2570*/  ISETP.LT.OR P2, PT, R3, 0x9, !P1 ;  /* 0x000000090300780c */ /* 0x000fcc0004f41670 */
[----:B------:R-:W-:Y:S07]  /*2580*/  @P4 BRA `(.L_x_44) ;  /* 0x00000000000c4947 */ /* 0x000fee0003800000 */
[----:B--2---:R-:W3:Y:S02]  /*2590*/  LDG.E.U8 R157, desc[UR36][R166.64+0x1] ;  /* 0x00000124a69d7981 */ /* 0x004ee4000c1e1100 */
[----:B---3--:R-:W-:-:S05]  /*25a0*/  PRMT R89, R157, 0x8880, RZ ;  /* 0x000088809d597816 */ /* 0x008fca00000000ff */
[----:B------:R-:W-:-:S07]  /*25b0*/  IMAD R22, R89, R156, RZ ;  /* 0x0000009c59167224 */ /* 0x000fce00078e02ff */
.L_x_44:
[----:B------:R-:W-:Y:S05]  /*25c0*/  BSYNC B1 ;  /* 0x0000000000017941 */ /* 0x000fea0003800000 */
.L_x_43:
[----:B------:R-:W-:Y:S01]  /*25d0*/  @!P4 IMAD R91, R91, R155, R22 ;  /* 0x0000009b5b5bc224 */ /* 0x000fe200078e0216 */
[----:B------:R-:W-:Y:S04]  /*25e0*/  BSSY B1, `(.L_x_45) ;  /* 0x0000006000017945 */ /* 0x000fe80003800000 */
[----:B------:R4:W-:Y:S01]  /*25f0*/  @!P4 STG.E.U8 desc[UR36][R8.64+0x1], R91 ;  /* 0x0000015b0800c986 */ /* 0x0009e2000c101124 */
[----:B------:R-:W-:Y:S05]  /*2600*/  @P3 BRA `(.L_x_46) ;  /* 0x00000000000c3947 */ /* 0x000fea0003800000 */
[----:B--2---:R-:W3:Y:S02]  /*2610*/  LDG.E.U8 R157, desc[UR36][R162.64+0x8] ;  /* 0x00000824a29d7981 */ /* 0x004ee4000c1e1100 */
[----:B---3--:R-:W-:-:S05]  /*2620*/  PRMT R89, R157, 0x8880, RZ ;  /* 0x000088809d597816 */ /* 0x008fca00000000ff */
[----:B------:R-:W-:-:S07]  /*2630*/  IMAD R22, R89, R156, RZ ;  /* 0x0000009c59167224 */ /* 0x000fce00078e02ff */
.L_x_46:
[----:B------:R-:W-:Y:S05]  /*2640*/  BSYNC B1 ;  /* 0x0000000000017941 */ /* 0x000fea0003800000 */
.L_x_45:
[----:B---3--:R-:W-:Y:S01]  /*2650*/  @!P3 IMAD R89, R92, R155, R22 ;  /* 0x0000009b5c59b224 */ /* 0x008fe200078e0216 */
[----:B------:R-:W-:Y:S04]  /*2660*/  BSSY B1, `(.L_x_47) ;  /* 0x0000006000017945 */ /* 0x000fe80003800000 */
[----:B------:R3:W-:Y:S01]  /*2670*/  @!P3 STG.E.U8 desc[UR36][R160.64+0x8], R89 ;  /* 0x00000859a000b986 */ /* 0x0007e2000c101124 */
[----:B------:R-:W-:Y:S05]  /*2680*/  @P5 BRA `(.L_x_48) ;  /* 0x00000000000c5947 */ /* 0x000fea0003800000 */
[----:B--2---:R-:W3:Y:S02]  /*2690*/  LDG.E.U8 R157, desc[UR36][R162.64+0x9] ;  /* 0x00000924a29d7981 */ /* 0x004ee4000c1e1100 */
[----:B---3--:R-:W-:-:S05]  /*26a0*/  PRMT R89, R157, 0x8880, RZ ;  /* 0x000088809d597816 */ /* 0x008fca00000000ff */
[----:B------:R-:W-:-:S07]  /*26b0*/  IMAD R22, R89, R156, RZ ;  /* 0x0000009c59167224 */ /* 0x000fce00078e02ff */
.L_x_48:
[----:B------:R-:W-:Y:S05]  /*26c0*/  BSYNC B1 ;  /* 0x0000000000017941 */ /* 0x000fea0003800000 */
.L_x_47:
[----:B------:R-:W-:Y:S01]  /*26d0*/  @!P5 IMAD R93, R93, R155, R22 ;  /* 0x0000009b5d5dd224 */ /* 0x000fe200078e0216 */
[----:B------:R-:W-:Y:S04]  /*26e0*/  BSSY B1, `(.L_x_49) ;  /* 0x0000006000017945 */ /* 0x000fe80003800000 */
[----:B------:R0:W-:Y:S01]  /*26f0*/  @!P5 STG.E.U8 desc[UR36][R160.64+0x9], R93 ;  /* 0x0000095da000d986 */ /* 0x0001e2000c101124 */
[----:B------:R-:W-:Y:S05]  /*2700*/  @P2 BRA `(.L_x_50) ;  /* 0x00000000000c2947 */ /* 0x000fea0003800000 */
[----:B--2---:R-:W3:Y:S02]  /*2710*/  LDG.E.U8 R157, desc[UR36][R166.64+0x8] ;  /* 0x00000824a69d7981 */ /* 0x004ee4000c1e1100 */
[----:B---3--:R-:W-:-:S05]  /*2720*/  PRMT R89, R157, 0x8880, RZ ;  /* 0x000088809d597816 */ /* 0x008fca00000000ff */
[----:B------:R-:W-:-:S07]  /*2730*/  IMAD R22, R89, R156, RZ ;  /* 0x0000009c59167224 */ /* 0x000fce00078e02ff */
.L_x_50:
[----:B------:R-:W-:Y:S05]  /*2740*/  BSYNC B1 ;  /* 0x0000000000017941 */ /* 0x000fea0003800000 */
.L_x_49:
        /* <DEDUP_REMOVED lines=11> */
.L_x_52:
[----:B------:R-:W-:Y:S05]  /*2800*/  BSYNC B1 ;  /* 0x0000000000017941 */ /* 0x000fea0003800000 */
.L_x_51:
[----:B------:R-:W-:Y:S01]  /*2810*/  @!P4 IMAD R95, R95, R155, R22 ;  /* 0x0000009b5f5fc224 */ /* 0x000fe200078e0216 */
[----:B------:R-:W-:Y:S04]  /*2820*/  BSSY B1, `(.L_x_53) ;  /* 0x0000006000017945 */ /* 0x000fe80003800000 */
[----:B------:R0:W-:Y:S01]  /*2830*/  @!P4 STG.E.U8 desc[UR36][R8.64+0x9], R95 ;  /* 0x0000095f0800c986 */ /* 0x0001e2000c101124 */
[----:B------:R-:W-:Y:S05]  /*2840*/  @P3 BRA `(.L_x_54) ;  /* 0x00000000000c3947 */ /* 0x000fea0003800000 */
[----:B--2---:R-:W3:Y:S02]  /*2850*/  LDG.E.U8 R157, desc[UR36][R162.64+0x10] ;  /* 0x00001024a29d7981 */ /* 0x004ee4000c1e1100 */
[----:B---3--:R-:W-:-:S05]  /*2860*/  PRMT R89, R157, 0x8880, RZ ;  /* 0x000088809d597816 */ /* 0x008fca00000000ff */
[----:B------:R-:W-:-:S07]  /*2870*/  IMAD R22, R89, R156, RZ ;  /* 0x0000009c59167224 */ /* 0x000fce00078e02ff */
.L_x_54:
[----:B------:R-:W-:Y:S05]  /*2880*/  BSYNC B1 ;  /* 0x0000000000017941 */ /* 0x000fea0003800000 */
.L_x_53:
[----:B---3--:R-:W-:Y:S01]  /*2890*/  @!P3 IMAD R89, R96, R155, R22 ;  /* 0x0000009b6059b224 */ /* 0x008fe200078e0216 */
[----:B------:R-:W-:Y:S04]  /*28a0*/  BSSY B1, `(.L_x_55) ;  /* 0x0000006000017945 */ /* 0x000fe80003800000 */
[----:B------:R3:W-:Y:S01]  /*28b0*/  @!P3 STG.E.U8 desc[UR36][R160.64+0x10], R89 ;  /* 0x00001059a000b986 */ /* 0x0007e2000c101124 */
[----:B------:R-:W-:Y:S05]  /*28c0*/  @P5 BRA `(.L_x_56) ;  /* 0x00000000000c5947 */ /* 0x000fea0003800000 */
[----:B--2---:R-:W3:Y:S02]  /*28d0*/  LDG.E.U8 R157, desc[UR36][R162.64+0x11] ;  /* 0x00001124a29d7981 */ /* 0x004ee4000c1e1100 */
[----:B---3--:R-:W-:-:S05]  /*28e0*/  PRMT R89, R157, 0x8880, RZ ;  /* 0x000088809d597816 */ /* 0x008fca00000000ff */
[----:B------:R-:W-:-:S07]  /*28f0*/  IMAD R22, R89, R156, RZ ;  /* 0x0000009c59167224 */ /* 0x000fce00078e02ff */
.L_x_56:
[----:B------:R-:W-:Y:S05]  /*2900*/  BSYNC B1 ;  /* 0x0000000000017941 */ /* 0x000fea0003800000 */
.L_x_55:
[----:B------:R-:W-:Y:S01]  /*2910*/  @!P5 IMAD R97, R97, R155, R22 ;  /* 0x0000009b6161d224 */ /* 0x000fe200078e0216 */
[----:B------:R-:W-:Y:S04]  /*2920*/  BSSY B1, `(.L_x_57) ;  /* 0x0000006000017945 */ /* 0x000fe80003800000 */
[----:B------:R0:W-:Y:S01]  /*2930*/  @!P5 STG.E.U8 desc[UR36][R160.64+0x11], R97 ;  /* 0x00001161a000d986 */ /* 0x0001e2000c101124 */
[----:B------:R-:W-:Y:S05]  /*2940*/  @P2 BRA `(.L_x_58) ;  /* 0x00000000000c2947 */ /* 0x000fea0003800000 */
[----:B--2---:R-:W3:Y:S02]  /*2950*/  LDG.E.U8 R157, desc[UR36][R166.64+0x10] ;  /* 0x00001024a69d7981 */ /* 0x004ee4000c1e1100 */
[----:B---3--:R-:W-:-:S05]  /*2960*/  PRMT R89, R157, 0x8880, RZ ;  /* 0x000088809d597816 */ /* 0x008fca00000000ff */
[----:B------:R-:W-:-:S07]  /*2970*/  IMAD R22, R89, R156, RZ ;  /* 0x0000009c59167224 */ /* 0x000fce00078e02ff */
.L_x_58:
[----:B------:R-:W-:Y:S05]  /*2980*/  BSYNC B1 ;  /* 0x0000000000017941 */ /* 0x000fea0003800000 */
.L_x_57:
        /* <DEDUP_REMOVED lines=11> */
.L_x_60:
[----:B------:R-:W-:Y:S05]  /*2a40*/  BSYNC B1 ;  /* 0x0000000000017941 */ /* 0x000fea0003800000 */
.L_x_59:
[----:B------:R-:W-:Y:S01]  /*2a50*/  @!P4 IMAD R99, R99, R155, R22 ;  /* 0x0000009b6363c224 */ /* 0x000fe200078e0216 */
[----:B------:R-:W-:Y:S04]  /*2a60*/  BSSY B1, `(.L_x_61) ;  /* 0x0000006000017945 */ /* 0x000fe80003800000 */
[----:B------:R0:W-:Y:S01]  /*2a70*/  @!P4 STG.E.U8 desc[UR36][R8.64+0x11], R99 ;  /* 0x000011630800c986 */ /* 0x0001e2000c101124 */
[----:B------:R-:W-:Y:S05]  /*2a80*/  @P3 BRA `(.L_x_62) ;  /* 0x00000000000c3947 */ /* 0x000fea0003800000 */
[----:B--2---:R-:W3:Y:S02]  /*2a90*/  LDG.E.U8 R157, desc[UR36][R162.64+0x18] ;  /* 0x00001824a29d7981 */ /* 0x004ee4000c1e1100 */
[----:B---3--:R-:W-:-:S05]  /*2aa0*/  PRMT R89, R157, 0x8880, RZ ;  /* 0x000088809d597816 */ /* 0x008fca00000000ff */
[----:B------:R-:W-:-:S07]  /*2ab0*/  IMAD R22, R89, R156, RZ ;  /* 0x0000009c59167224 */ /* 0x000fce00078e02ff */
.L_x_62:
[----:B------:R-:W-:Y:S05]  /*2ac0*/  BSYNC B1 ;  /* 0x0000000000017941 */ /* 0x000fea0003800000 */
.L_x_61:
[----:B---3--:R-:W-:Y:S01]  /*2ad0*/  @!P3 IMAD R89, R100, R155, R22 ;  /* 0x0000009b6459b224 */ /* 0x008fe200078e0216 */
[----:B------:R-:W-:Y:S04]  /*2ae0*/  BSSY B1, `(.L_x_63) ;  /* 0x0000006000017945 */ /* 0x000fe80003800000 */
[----:B------:R3:W-:Y:S01]  /*2af0*/  @!P3 STG.E.U8 desc[UR36][R160.64+0x18], R89 ;  /* 0x00001859a000b986 */ /* 0x0007e2000c101124 */
[----:B------:R-:W-:Y:S05]  /*2b00*/  @P5 BRA `(.L_x_64) ;  /* 0x00000000000c5947 */ /* 0x000fea0003800000 */
[----:B--2---:R-:W3:Y:S02]  /*2b10*/  LDG.E.U8 R157, desc[UR36][R162.64+0x19] ;  /* 0x00001924a29d7981 */ /* 0x004ee4000c1e1100 */
[----:B---3--:R-:W-:-:S05]  /*2b20*/  PRMT R89, R157, 0x8880, RZ ;  /* 0x000088809d597816 */ /* 0x008fca00000000ff */
[----:B------:R-:W-:-:S07]  /*2b30*/  IMAD R22, R89, R156, RZ ;  /* 0x0000009c59167224 */ /* 0x000fce00078e02ff */
.L_x_64:
[----:B------:R-:W-:Y:S05]  /*2b40*/  BSYNC B1 ;  /* 0x0000000000017941 */ /* 0x000fea0003800000 */
.L_x_63:
[----:B------:R-:W-:Y:S01]  /*2b50*/  @!P5 IMAD R101, R101, R155, R22 ;  /* 0x0000009b6565d224 */ /* 0x000fe200078e0216 */
[----:B------:R-:W-:Y:S04]  /*2b60*/  BSSY B1, `(.L_x_65) ;  /* 0x0000006000017945 */ /* 0x000fe80003800000 */
[----:B------:R0:W-:Y:S01]  /*2b70*/  @!P5 STG.E.U8 desc[UR36][R160.64+0x19], R101 ;  /* 0x00001965a000d986 */ /* 0x0001e2000c101124 */
[----:B------:R-:W-:Y:S05]  /*2b80*/  @P2 BRA `(.L_x_66) ;  /* 0x00000000000c2947 */ /* 0x000fea0003800000 */
[----:B--2---:R-:W3:Y:S02]  /*2b90*/  LDG.E.U8 R157, desc[UR36][R166.64+0x18] ;  /* 0x00001824a69d7981 */ /* 0x004ee4000c1e1100 */
[----:B---3--:R-:W-:-:S05]  /*2ba0*/  PRMT R89, R157, 0x8880, RZ ;  /* 0x000088809d597816 */ /* 0x008fca00000000ff */
[----:B------:R-:W-:-:S07]  /*2bb0*/  IMAD R22, R89, R156, RZ ;  /* 0x0000009c59167224 */ /* 0x000fce00078e02ff */
.L_x_66:
[----:B------:R-:W-:Y:S05]  /*2bc0*/  BSYNC B1 ;  /* 0x0000000000017941 */ /* 0x000fea0003800000 */
.L_x_65:
        /* <DEDUP_REMOVED lines=11> */
.L_x_68:
[----:B------:R-:W-:Y:S05]  /*2c80*/  BSYNC B1 ;  /* 0x0000000000017941 */ /* 0x000fea0003800000 */
.L_x_67:
[----:B------:R-:W-:Y:S01]  /*2c90*/  @!P4 IMAD R103, R103, R155, R22 ;  /* 0x0000009b6767c224 */ /* 0x000fe200078e0216 */
[----:B------:R-:W-:Y:S04]  /*2ca0*/  BSSY B1, `(.L_x_69) ;  /* 0x0000006000017945 */ /* 0x000fe80003800000 */
[----:B------:R0:W-:Y:S01]  /*2cb0*/  @!P4 STG.E.U8 desc[UR36][R8.64+0x19], R103 ;  /* 0x000019670800c986 */ /* 0x0001e2000c101124 */
[----:B------:R-:W-:Y:S05]  /*2cc0*/  @P3 BRA `(.L_x_70) ;  /* 0x00000000000c3947 */ /* 0x000fea0003800000 */
[----:B--2---:R-:W3:Y:S02]  /*2cd0*/  LDG.E.U8 R157, desc[UR36][R162.64+0x20] ;  /* 0x00002024a29d7981 */ /* 0x004ee4000c1e1100 */
[----:B---3--:R-:W-:-:S05]  /*2ce0*/  PRMT R89, R157, 0x8880, RZ ;  /* 0x000088809d597816 */ /* 0x008fca00000000ff */
[----:B------:R-:W-:-:S07]  /*2cf0*/  IMAD R22, R89, R156, RZ ;  /* 0x0000009c59167224 */ /* 0x000fce00078e02ff */
.L_x_70:
[----:B------:R-:W-:Y:S05]  /*2d00*/  BSYNC B1 ;  /* 0x0000000000017941 */ /* 0x000fea0003800000 */
.L_x_69:
[----:B---3--:R-:W-:Y:S01]  /*2d10*/  @!P3 IMAD R89, R104, R155, R22 ;  /* 0x0000009b6859b224 */ /* 0x008fe200078e0216 */
[----:B------:R-:W-:Y:S04]  /*2d20*/  BSSY B1, `(.L_x_71) ;  /* 0x0000006000017945 */ /* 0x000fe80003800000 */
[----:B------:R3:W-:Y:S01]  /*2d30*/  @!P3 STG.E.U8 desc[UR36][R160.64+0x20], R89 ;  /* 0x00002059a000b986 */ /* 0x0007e2000c101124 */
[----:B------:R-:W-:Y:S05]  /*2d40*/  @P5 BRA `(.L_x_72) ;  /* 0x00000000000c5947 */ /* 0x000fea0003800000 */
[----:B--2---:R-:W3:Y:S02]  /*2d50*/  LDG.E.U8 R157, desc[UR36][R162.64+0x21] ;  /* 0x00002124a29d7981 */ /* 0x004ee4000c1e1100 */
[----:B---3--:R-:W-:-:S05]  /*2d60*/  PRMT R89, R157, 0x8880, RZ ;  /* 0x000088809d597816 */ /* 0x008fca00000000ff */
[----:B------:R-:W-:-:S07]  /*2d70*/  IMAD R22, R89, R156, RZ ;  /* 0x0000009c59167224 */ /* 0x000fce00078e02ff */
.L_x_72:
[----:B------:R-:W-:Y:S05]  /*2d80*/  BSYNC B1 ;  /* 0x0000000000017941 */ /* 0x000fea0003800000 */
.L_x_71:
[----:B------:R-:W-:Y:S01]  /*2d90*/  @!P5 IMAD R105, R105, R155, R22 ;  /* 0x0000009b6969d224 */ /* 0x000fe200078e0216 */
[----:B------:R-:W-:Y:S04]  /*2da0*/  BSSY B1, `(.L_x_73) ;  /* 0x0000006000017945 */ /* 0x000fe80003800000 */
[----:B------:R0:W-:Y:S01]  /*2db0*/  @!P5 STG.E.U8 desc[UR36][R160.64+0x21], R105 ;  /* 0x00002169a000d986 */ /* 0x0001e2000c101124 */
[----:B------:R-:W-:Y:S05]  /*2dc0*/  @P2 BRA `(.L_x_74) ;  /* 0x00000000000c2947 */ /* 0x000fea0003800000 */
[----:B--2---:R-:W3:Y:S02]  /*2dd0*/  LDG.E.U8 R157, desc[UR36][R166.64+0x20] ;  /* 0x00002024a69d7981 */ /* 0x004ee4000c1e1100 */
[----:B---3--:R-:W-:-:S05]  /*2de0*/  PRMT R89, R157, 0x8880, RZ ;  /* 0x000088809d597816 */ /* 0x008fca00000000ff */
[----:B------:R-:W-:-:S07]  /*2df0*/  IMAD R22, R89, R156, RZ ;  /* 0x0000009c59167224 */ /* 0x000fce00078e02ff */
.L_x_74:
[----:B------:R-:W-:Y:S05]  /*2e00*/  BSYNC B1 ;  /* 0x0000000000017941 */ /* 0x000fea0003800000 */
.L_x_73:
        /* <DEDUP_REMOVED lines=11> */
.L_x_76:
[----:B------:R-:W-:Y:S05]  /*2ec0*/  BSYNC B1 ;  /* 0x0000000000017941 */ /* 0x000fea0003800000 */
.L_x_75:
[----:B------:R-:W-:Y:S01]  /*2ed0*/  @!P4 IMAD R107, R107, R155, R22 ;  /* 0x0000009b6b6bc224 */ /* 0x000fe200078e0216 */
[----:B------:R-:W-:Y:S04]  /*2ee0*/  BSSY B1, `(.L_x_77) ;  /* 0x0000006000017945 */ /* 0x000fe80003800000 */
[----:B------:R0:W-:Y:S01]  /*2ef0*/  @!P4 STG.E.U8 desc[UR36][R8.64+0x21], R107 ;  /* 0x0000216b0800c986 */ /* 0x0001e2000c101124 */
[----:B------:R-:W-:Y:S05]  /*2f00*/  @P3 BRA `(.L_x_78) ;  /* 0x00000000000c3947 */ /* 0x000fea0003800000 */
[----:B--2---:R-:W3:Y:S02]  /*2f10*/  LDG.E.U8 R157, desc[UR36][R162.64+0x28] ;  /* 0x00002824a29d7981 */ /* 0x004ee4000c1e1100 */
[----:B---3--:R-:W-:-:S05]  /*2f20*/  PRMT R89, R157, 0x8880, RZ ;  /* 0x000088809d597816 */ /* 0x008fca00000000ff */
[----:B------:R-:W-:-:S07]  /*2f30*/  IMAD R22, R89, R156, RZ ;  /* 0x0000009c59167224 */ /* 0x000fce00078e02ff */
.L_x_78:
[----:B------:R-:W-:Y:S05]  /*2f40*/  BSYNC B1 ;  /* 0x0000000000017941 */ /* 0x000fea0003800000 */
.L_x_77:
[----:B---3--:R-:W-:Y:S01]  /*2f50*/  @!P3 IMAD R89, R108, R155, R22 ;  /* 0x0000009b6c59b224 */ /* 0x008fe200078e0216 */
[----:B------:R-:W-:Y:S04]  /*2f60*/  BSSY B1, `(.L_x_79) ;  /* 0x0000006000017945 */ /* 0x000fe80003800000 */
[----:B------:R3:W-:Y:S01]  /*2f70*/  @!P3 STG.E.U8 desc[UR36][R160.64+0x28], R89 ;  /* 0x00002859a000b986 */ /* 0x0007e2000c101124 */
[----:B------:R-:W-:Y:S05]  /*2f80*/  @P5 BRA `(.L_x_80) ;  /* 0x00000000000c5947 */ /* 0x000fea0003800000 */
[----:B--2---:R-:W3:Y:S02]  /*2f90*/  LDG.E.U8 R157, desc[UR36][R162.64+0x29] ;  /* 0x00002924a29d7981 */ /* 0x004ee4000c1e1100 */
[----:B---3--:R-:W-:-:S05]  /*2fa0*/  PRMT R89, R157, 0x8880, RZ ;  /* 0x000088809d597816 */ /* 0x008fca00000000ff */
[----:B------:R-:W-:-:S07]  /*2fb0*/  IMAD R22, R89, R156, RZ ;  /* 0x0000009c59167224 */ /* 0x000fce00078e02ff */
.L_x_80:
[----:B------:R-:W-:Y:S05]  /*2fc0*/  BSYNC B1 ;  /* 0x0000000000017941 */ /* 0x000fea0003800000 */
.L_x_79:
[----:B------:R-:W-:Y:S01]  /*2fd0*/  @!P5 IMAD R109, R109, R155, R22 ;  /* 0x0000009b6d6dd224 */ /* 0x000fe200078e0216 */
[----:B------:R-:W-:Y:S04]  /*2fe0*/  BSSY B1, `(.L_x_81) ;  /* 0x0000006000017945 */ /* 0x000fe80003800000 */
[----:B------:R0:W-:Y:S01]  /*2ff0*/  @!P5 STG.E.U8 desc[UR36][R160.64+0x29], R109 ;  /* 0x0000296da000d986 */ /* 0x0001e2000c101124 */
[----:B------:R-:W-:Y:S05]  /*3000*/  @P2 BRA `(.L_x_82) ;  /* 0x00000000000c2947 */ /* 0x000fea0003800000 */
[----:B--2---:R-:W3:Y:S02]  /*3010*/  LDG.E.U8 R157, desc[UR36][R166.64+0x28] ;  /* 0x00002824a69d7981 */ /* 0x004ee4000c1e1100 */
[----:B---3--:R-:W-:-:S05]  /*3020*/  PRMT R89, R157, 0x8880, RZ ;  /* 0x000088809d597816 */ /* 0x008fca00000000ff */
[----:B------:R-:W-:-:S07]  /*3030*/  IMAD R22, R89, R156, RZ ;  /* 0x0000009c59167224 */ /* 0x000fce00078e02ff */
.L_x_82:
[----:B------:R-:W-:Y:S05]  /*3040*/  BSYNC B1 ;  /* 0x0000000000017941 */ /* 0x000fea0003800000 */
.L_x_81:
        /* <DEDUP_REMOVED lines=11> */
.L_x_84:
[----:B------:R-:W-:Y:S05]  /*3100*/  BSYNC B1 ;  /* 0x0000000000017941 */ /* 0x000fea0003800000 */
.L_x_83:
[----:B------:R-:W-:Y:S01]  /*3110*/  @!P4 IMAD R111, R111, R155, R22 ;  /* 0x0000009b6f6fc224 */ /* 0x000fe200078e0216 */
[----:B------:R-:W-:Y:S04]  /*3120*/  BSSY B1, `(.L_x_85) ;  /* 0x0000006000017945 */ /* 0x000fe80003800000 */
[----:B------:R0:W-:Y:S01]  /*3130*/  @!P4 STG.E.U8 desc[UR36][R8.64+0x29], R111 ;  /* 0x0000296f0800c986 */ /* 0x0001e2000c101124 */
[----:B------:R-:W-:Y:S05]  /*3140*/  @P3 BRA `(.L_x_86) ;  /* 0x00000000000c3947 */ /* 0x000fea0003800000 */
[----:B--2---:R-:W3:Y:S02]  /*3150*/  LDG.E.U8 R157, desc[UR36][R162.64+0x30] ;  /* 0x00003024a29d7981 */ /* 0x004ee4000c1e1100 */
[----:B---3--:R-:W-:-:S05]  /*3160*/  PRMT R89, R157, 0x8880, RZ ;  /* 0x000088809d597816 */ /* 0x008fca00000000ff */
[----:B------:R-:W-:-:S07]  /*3170*/  IMAD R22, R89, R156, RZ ;  /* 0x0000009c59167224 */ /* 0x000fce00078e02ff */
.L_x_86:
[----:B------:R-:W-:Y:S05]  /*3180*/  BSYNC B1 ;  /* 0x0000000000017941 */ /* 0x000fea0003800000 */
.L_x_85:
[----:B---3--:R-:W-:Y:S01]  /*3190*/  @!P3 IMAD R89, R112, R155, R22 ;  /* 0x0000009b7059b224 */ /* 0x008fe200078e0216 */
[----:B------:R-:W-:Y:S04]  /*31a0*/  BSSY B1, `(.L_x_87) ;  /* 0x0000006000017945 */ /* 0x000fe80003800000 */
[----:B------:R3:W-:Y:S01]  /*31b0*/  @!P3 STG.E.U8 desc[UR36][R160.64+0x30], R89 ;  /* 0x00003059a000b986 */ /* 0x0007e2000c101124 */
[----:B------:R-:W-:Y:S05]  /*31c0*/  @P5 BRA `(.L_x_88) ;  /* 0x00000000000c5947 */ /* 0x000fea0003800000 */
[----:B--2---:R-:W3:Y:S02]  /*31d0*/  LDG.E.U8 R157, desc[UR36][R162.64+0x31] ;  /* 0x00003124a29d7981 */ /* 0x004ee4000c1e1100 */
[----:B---3--:R-:W-:-:S05]  /*31e0*/  PRMT R89, R157, 0x8880, RZ ;  /* 0x000088809d597816 */ /* 0x008fca00000000ff */
[----:B------:R-:W-:-:S07]  /*31f0*/  IMAD R22, R89, R156, RZ ;  /* 0x0000009c59167224 */ /* 0x000fce00078e02ff */
.L_x_88:
[----:B------:R-:W-:Y:S05]  /*3200*/  BSYNC B1 ;  /* 0x0000000000017941 */ /* 0x000fea0003800000 */
.L_x_87:
[----:B------:R-:W-:Y:S01]  /*3210*/  @!P5 IMAD R113, R113, R155, R22 ;  /* 0x0000009b7171d224 */ /* 0x000fe200078e0216 */
[----:B------:R-:W-:Y:S04]  /*3220*/  BSSY B1, `(.L_x_89) ;  /* 0x0000006000017945 */ /* 0x000fe80003800000 */
[----:B------:R0:W-:Y:S01]  /*3230*/  @!P5 STG.E.U8 desc[UR36][R160.64+0x31], R113 ;  /* 0x00003171a000d986 */ /* 0x0001e2000c101124 */
[----:B------:R-:W-:Y:S05]  /*3240*/  @P2 BRA `(.L_x_90) ;  /* 0x00000000000c2947 */ /* 0x000fea0003800000 */
[----:B--2---:R-:W3:Y:S02]  /*3250*/  LDG.E.U8 R157, desc[UR36][R166.64+0x30] ;  /* 0x00003024a69d7981 */ /* 0x004ee4000c1e1100 */
[----:B---3--:R-:W-:-:S05]  /*3260*/  PRMT R89, R157, 0x8880, RZ ;  /* 0x000088809d597816 */ /* 0x008fca00000000ff */
[----:B------:R-:W-:-:S07]  /*3270*/  IMAD R22, R89, R156, RZ ;  /* 0x0000009c59167224 */ /* 0x000fce00078e02ff */
.L_x_90:
[----:B------:R-:W-:Y:S05]  /*3280*/  BSYNC B1 ;  /* 0x0000000000017941 */ /* 0x000fea0003800000 */
.L_x_89:
        /* <DEDUP_REMOVED lines=11> */
.L_x_92:
[----:B------:R-:W-:Y:S05]  /*3340*/  BSYNC B1 ;  /* 0x0000000000017941 */ /* 0x000fea0003800000 */
.L_x_91:
[----:B------:R-:W-:Y:S01]  /*3350*/  @!P4 IMAD R115, R115, R155, R22 ;  /* 0x0000009b7373c224 */ /* 0x000fe200078e0216 */
[----:B------:R-:W-:Y:S04]  /*3360*/  BSSY B1, `(.L_x_93) ;  /* 0x0000006000017945 */ /* 0x000fe80003800000 */
[----:B------:R0:W-:Y:S01]  /*3370*/  @!P4 STG.E.U8 desc[UR36][R8.64+0x31], R115 ;  /* 0x000031730800c986 */ /* 0x0001e2000c101124 */
[----:B------:R-:W-:Y:S05]  /*3380*/  @P3 BRA `(.L_x_94) ;  /* 0x00000000000c3947 */ /* 0x000fea0003800000 */
[----:B--2---:R-:W3:Y:S02]  /*3390*/  LDG.E.U8 R157, desc[UR36][R162.64+0x38] ;  /* 0x00003824a29d7981 */ /* 0x004ee4000c1e1100 */
[----:B---3--:R-:W-:-:S05]  /*33a0*/  PRMT R89, R157, 0x8880, RZ ;  /* 0x000088809d597816 */ /* 0x008fca00000000ff */
[----:B------:R-:W-:-:S07]  /*33b0*/  IMAD R22, R89, R156, RZ ;  /* 0x0000009c59167224 */ /* 0x000fce00078e02ff */
.L_x_94:
[----:B------:R-:W-:Y:S05]  /*33c0*/  BSYNC B1 ;  /* 0x0000000000017941 */ /* 0x000fea0003800000 */
.L_x_93:
[----:B---3--:R-:W-:Y:S01]  /*33d0*/  @!P3 IMAD R89, R116, R155, R22 ;  /* 0x0000009b7459b224 */ /* 0x008fe200078e0216 */
[----:B------:R-:W-:Y:S04]  /*33e0*/  BSSY B1, `(.L_x_95) ;  /* 0x0000006000017945 */ /* 0x000fe80003800000 */
[----:B------:R3:W-:Y:S01]  /*33f0*/  @!P3 STG.E.U8 desc[UR36][R160.64+0x38], R89 ;  /* 0x00003859a000b986 */ /* 0x0007e2000c101124 */
[----:B------:R-:W-:Y:S05]  /*3400*/  @P5 BRA `(.L_x_96) ;  /* 0x00000000000c5947 */ /* 0x000fea0003800000 */
[----:B--2---:R-:W3:Y:S02]  /*3410*/  LDG.E.U8 R157, desc[UR36][R162.64+0x39] ;  /* 0x00003924a29d7981 */ /* 0x004ee4000c1e1100 */
[----:B---3--:R-:W-:-:S05]  /*3420*/  PRMT R89, R157, 0x8880, RZ ;  /* 0x000088809d597816 */ /* 0x008fca00000000ff */
[----:B------:R-:W-:-:S07]  /*3430*/  IMAD R22, R89, R156, RZ ;  /* 0x0000009c59167224 */ /* 0x000fce00078e02ff */
.L_x_96:
[----:B------:R-:W-:Y:S05]  /*3440*/  BSYNC B1 ;  /* 0x0000000000017941 */ /* 0x000fea0003800000 */
.L_x_95:
[----:B------:R-:W-:Y:S01]  /*3450*/  @!P5 IMAD R117, R117, R155, R22 ;  /* 0x0000009b7575d224 */ /* 0x000fe200078e0216 */
[----:B------:R-:W-:Y:S04]  /*3460*/  BSSY B1, `(.L_x_97) ;  /* 0x0000006000017945 */ /* 0x000fe80003800000 */
[----:B------:R0:W-:Y:S01]  /*3470*/  @!P5 STG.E.U8 desc[UR36][R160.64+0x39], R117 ;  /* 0x00003975a000d986 */ /* 0x0001e2000c101124 */
[----:B------:R-:W-:Y:S05]  /*3480*/  @P2 BRA `(.L_x_98) ;  /* 0x00000000000c2947 */ /* 0x000fea0003800000 */
[----:B--2---:R-:W3:Y:S02]  /*3490*/  LDG.E.U8 R157, desc[UR36][R166.64+0x38] ;  /* 0x00003824a69d7981 */ /* 0x004ee4000c1e1100 */
[----:B---3--:R-:W-:-:S05]  /*34a0*/  PRMT R89, R157, 0x8880, RZ ;  /* 0x000088809d597816 */ /* 0x008fca00000000ff */
[----:B------:R-:W-:-:S07]  /*34b0*/  IMAD R22, R89, R156, RZ ;  /* 0x0000009c59167224 */ /* 0x000fce00078e02ff */
.L_x_98:
[----:B------:R-:W-:Y:S05]  /*34c0*/  BSYNC B1 ;  /* 0x0000000000017941 */ /* 0x000fea0003800000 */
.L_x_97:
        /* <DEDUP_REMOVED lines=11> */
.L_x_100:
[----:B------:R-:W-:Y:S05]  /*3580*/  BSYNC B1 ;  /* 0x0000000000017941 */ /* 0x000fea0003800000 */
.L_x_99:
[----:B------:R-:W-:Y:S01]  /*3590*/  @!P4 IMAD R119, R119, R155, R22 ;  /* 0x0000009b7777c224 */ /* 0x000fe200078e0216 */
[----:B------:R-:W-:Y:S04]  /*35a0*/  BSSY B1, `(.L_x_101) ;  /* 0x0000006000017945 */ /* 0x000fe80003800000 */
[----:B------:R0:W-:Y:S01]  /*35b0*/  @!P4 STG.E.U8 desc[UR36][R8.64+0x39], R119 ;  /* 0x000039770800c986 */ /* 0x0001e2000c101124 */
[----:B------:R-:W-:Y:S05]  /*35c0*/  @P3 BRA `(.L_x_102) ;  /* 0x00000000000c3947 */ /* 0x000fea0003800000 */
[----:B--2---:R-:W3:Y:S02]  /*35d0*/  LDG.E.U8 R157, desc[UR36][R162.64+0x40] ;  /* 0x00004024a29d7981 */ /* 0x004ee4000c1e1100 */
[----:B---3--:R-:W-:-:S05]  /*35e0*/  PRMT R89, R157, 0x8880, RZ ;  /* 0x000088809d597816 */ /* 0x008fca00000000ff */
[----:B------:R-:W-:-:S07]  /*35f0*/  IMAD R22, R89, R156, RZ ;  /* 0x0000009c59167224 */ /* 0x000fce00078e02ff */
.L_x_102:
[----:B------:R-:W-:Y:S05]  /*3600*/  BSYNC B1 ;  /* 0x0000000000017941 */ /* 0x000fea0003800000 */
.L_x_101:
[----:B---3--:R-:W-:Y:S01]  /*3610*/  @!P3 IMAD R89, R120, R155, R22 ;  /* 0x0000009b7859b224 */ /* 0x008fe200078e0216 */
[----:B------:R-:W-:Y:S04]  /*3620*/  BSSY B1, `(.L_x_103) ;  /* 0x0000006000017945 */ /* 0x000fe80003800000 */
[----:B------:R3:W-:Y:S01]  /*3630*/  @!P3 STG.E.U8 desc[UR36][R160.64+0x40], R89 ;  /* 0x00004059a000b986 */ /* 0x0007e2000c101124 */
[----:B------:R-:W-:Y:S05]  /*3640*/  @P5 BRA `(.L_x_104) ;  /* 0x00000000000c5947 */ /* 0x000fea0003800000 */
[----:B--2---:R-:W3:Y:S02]  /*3650*/  LDG.E.U8 R157, desc[UR36][R162.64+0x41] ;  /* 0x00004124a29d7981 */ /* 0x004ee4000c1e1100 */
[----:B---3--:R-:W-:-:S05]  /*3660*/  PRMT R89, R157, 0x8880, RZ ;  /* 0x000088809d597816 */ /* 0x008fca00000000ff */
[----:B------:R-:W-:-:S07]  /*3670*/  IMAD R22, R89, R156, RZ ;  /* 0x0000009c59167224 */ /* 0x000fce00078e02ff */
.L_x_104:
[----:B------:R-:W-:Y:S05]  /*3680*/  BSYNC B1 ;  /* 0x0000000000017941 */ /* 0x000fea0003800000 */
.L_x_103:
[----:B------:R-:W-:Y:S01]  /*3690*/  @!P5 IMAD R121, R121, R155, R22 ;  /* 0x0000009b7979d224 */ /* 0x000fe200078e0216 */
[----:B------:R-:W-:Y:S04]  /*36a0*/  BSSY B1, `(.L_x_105) ;  /* 0x0000006000017945 */ /* 0x000fe80003800000 */
[----:B------:R0:W-:Y:S01]  /*36b0*/  @!P5 STG.E.U8 desc[UR36][R160.64+0x41], R121 ;  /* 0x00004179a000d986 */ /* 0x0001e2000c101124 */
[----:B------:R-:W-:Y:S05]  /*36c0*/  @P2 BRA `(.L_x_106) ;  /* 0x00000000000c2947 */ /* 0x000fea0003800000 */
[----:B--2---:R-:W3:Y:S02]  /*36d0*/  LDG.E.U8 R157, desc[UR36][R166.64+0x40] ;  /* 0x00004024a69d7981 */ /* 0x004ee4000c1e1100 */
[----:B---3--:R-:W-:-:S05]  /*36e0*/  PRMT R89, R157, 0x8880, RZ ;  /* 0x000088809d597816 */ /* 0x008fca00000000ff */
[----:B------:R-:W-:-:S07]  /*36f0*/  IMAD R22, R89, R156, RZ ;  /* 0x0000009c59167224 */ /* 0x000fce00078e02ff */
.L_x_106:
[----:B------:R-:W-:Y:S05]  /*3700*/  BSYNC B1 ;  /* 0x0000000000017941 */ /* 0x000fea0003800000 */
.L_x_105:
        /* <DEDUP_REMOVED lines=11> */
.L_x_108:
[----:B------:R-:W-:Y:S05]  /*37c0*/  BSYNC B1 ;  /* 0x0000000000017941 */ /* 0x000fea0003800000 */
.L_x_107:
[----:B------:R-:W-:Y:S01]  /*37d0*/  @!P4 IMAD R123, R123, R155, R22 ;  /* 0x0000009b7b7bc224 */ /* 0x000fe200078e0216 */
[----:B------:R-:W-:Y:S04]  /*37e0*/  BSSY B1, `(.L_x_109) ;  /* 0x0000006000017945 */ /* 0x000fe80003800000 */
[----:B------:R0:W-:Y:S01]  /*37f0*/  @!P4 STG.E.U8 desc[UR36][R8.64+0x41], R123 ;  /* 0x0000417b0800c986 */ /* 0x0001e2000c101124 */
[----:B------:R-:W-:Y:S05]  /*3800*/  @P3 BRA `(.L_x_110) ;  /* 0x00000000000c3947 */ /* 0x000fea0003800000 */
[----:B--2---:R-:W3:Y:S02]  /*3810*/  LDG.E.U8 R157, desc[UR36][R162.64+0x48] ;  /* 0x00004824a29d7981 */ /* 0x004ee4000c1e1100 */
[----:B---3--:R-:W-:-:S05]  /*3820*/  PRMT R89, R157, 0x8880, RZ ;  /* 0x000088809d597816 */ /* 0x008fca00000000ff */
[----:B------:R-:W-:-:S07]  /*3830*/  IMAD R22, R89, R156, RZ ;  /* 0x0000009c59167224 */ /* 0x000fce00078e02ff */
.L_x_110:
[----:B------:R-:W-:Y:S05]  /*3840*/  BSYNC B1 ;  /* 0x0000000000017941 */ /* 0x000fea0003800000 */
.L_x_109:
[----:B---3--:R-:W-:Y:S01]  /*3850*/  @!P3 IMAD R89, R124, R155, R22 ;  /* 0x0000009b7c59b224 */ /* 0x008fe200078e0216 */
[----:B------:R-:W-:Y:S04]  /*3860*/  BSSY B1, `(.L_x_111) ;  /* 0x0000006000017945 */ /* 0x000fe80003800000 */
[----:B------:R3:W-:Y:S01]  /*3870*/  @!P3 STG.E.U8 desc[UR36][R160.64+0x48], R89 ;  /* 0x00004859a000b986 */ /* 0x0007e2000c101124 */
[----:B------:R-:W-:Y:S05]  /*3880*/  @P5 BRA `(.L_x_112) ;  /* 0x00000000000c5947 */ /* 0x000fea0003800000 */
[----:B--2---:R-:W3:Y:S02]  /*3890*/  LDG.E.U8 R157, desc[UR36][R162.64+0x49] ;  /* 0x00004924a29d7981 */ /* 0x004ee4000c1e1100 */
[----:B---3--:R-:W-:-:S05]  /*38a0*/  PRMT R89, R157, 0x8880, RZ ;  /* 0x000088809d597816 */ /* 0x008fca00000000ff */
[----:B------:R-:W-:-:S07]  /*38b0*/  IMAD R22, R89, R156, RZ ;  /* 0x0000009c59167224 */ /* 0x000fce00078e02ff */
.L_x_112:
[----:B------:R-:W-:Y:S05]  /*38c0*/  BSYNC B1 ;  /* 0x0000000000017941 */ /* 0x000fea0003800000 */
.L_x_111:
[----:B------:R-:W-:Y:S01]  /*38d0*/  @!P5 IMAD R125, R125, R155, R22 ;  /* 0x0000009b7d7dd224 */ /* 0x000fe200078e0216 */
[----:B------:R-:W-:Y:S04]  /*38e0*/  BSSY B1, `(.L_x_113) ;  /* 0x0000006000017945 */ /* 0x000fe80003800000 */
[----:B------:R0:W-:Y:S01]  /*38f0*/  @!P5 STG.E.U8 desc[UR36][R160.64+0x49], R125 ;  /* 0x0000497da000d986 */ /* 0x0001e2000c101124 */
[----:B------:R-:W-:Y:S05]  /*3900*/  @P2 BRA `(.L_x_114) ;  /* 0x00000000000c2947 */ /* 0x000fea0003800000 */
[----:B--2---:R-:W3:Y:S02]  /*3910*/  LDG.E.U8 R157, desc[UR36][R166.64+0x48] ;  /* 0x00004824a69d7981 */ /* 0x004ee4000c1e1100 */
[----:B---3--:R-:W-:-:S05]  /*3920*/  PRMT R89, R157, 0x8880, RZ ;  /* 0x000088809d597816 */ /* 0x008fca00000000ff */
[----:B------:R-:W-:-:S07]  /*3930*/  IMAD R22, R89, R156, RZ ;  /* 0x0000009c59167224 */ /* 0x000fce00078e02ff */
.L_x_114:
[----:B------:R-:W-:Y:S05]  /*3940*/  BSYNC B1 ;  /* 0x0000000000017941 */ /* 0x000fea0003800000 */
.L_x_113:
        /* <DEDUP_REMOVED lines=11> */
.L_x_116:
[----:B------:R-:W-:Y:S05]  /*3a00*/  BSYNC B1 ;  /* 0x0000000000017941 */ /* 0x000fea0003800000 */
.L_x_115:
[----:B------:R-:W-:Y:S01]  /*3a10*/  @!P4 IMAD R127, R127, R155, R22 ;  /* 0x0000009b7f7fc224 */ /* 0x000fe200078e0216 */
[----:B------:R-:W-:Y:S04]  /*3a20*/  BSSY B1, `(.L_x_117) ;  /* 0x0000006000017945 */ /* 0x000fe80003800000 */
[----:B------:R0:W-:Y:S01]  /*3a30*/  @!P4 STG.E.U8 desc[UR36][R8.64+0x49], R127 ;  /* 0x0000497f0800c986 */ /* 0x0001e2000c101124 */
[----:B------:R-:W-:Y:S05]  /*3a40*/  @P3 BRA `(.L_x_118) ;  /* 0x00000000000c3947 */ /* 0x000fea0003800000 */
[----:B--2---:R-:W3:Y:S02]  /*3a50*/  LDG.E.U8 R157, desc[UR36][R162.64+0x50] ;  /* 0x00005024a29d7981 */ /* 0x004ee4000c1e1100 */
[----:B---3--:R-:W-:-:S05]  /*3a60*/  PRMT R89, R157, 0x8880, RZ ;  /* 0x000088809d597816 */ /* 0x008fca00000000ff */
[----:B------:R-:W-:-:S07]  /*3a70*/  IMAD R22, R89, R156, RZ ;  /* 0x0000009c59167224 */ /* 0x000fce00078e02ff */
.L_x_118:
[----:B------:R-:W-:Y:S05]  /*3a80*/  BSYNC B1 ;  /* 0x0000000000017941 */ /* 0x000fea0003800000 */
.L_x_117:
[----:B---3--:R-:W-:Y:S01]  /*3a90*/  @!P3 IMAD R89, R128, R155, R22 ;  /* 0x0000009b8059b224 */ /* 0x008fe200078e0216 */
[----:B------:R-:W-:Y:S04]  /*3aa0*/  BSSY B1, `(.L_x_119) ;  /* 0x0000006000017945 */ /* 0x000fe80003800000 */
[----:B------:R3:W-:Y:S01]  /*3ab0*/  @!P3 STG.E.U8 desc[UR36][R160.64+0x50], R89 ;  /* 0x00005059a000b986 */ /* 0x0007e2000c101124 */
[----:B------:R-:W-:Y:S05]  /*3ac0*/  @P5 BRA `(.L_x_120) ;  /* 0x00000000000c5947 */ /* 0x000fea0003800000 */
[----:B--2---:R-:W3:Y:S02]  /*3ad0*/  LDG.E.U8 R157, desc[UR36][R162.64+0x51] ;  /* 0x00005124a29d7981 */ /* 0x004ee4000c1e1100 */
[----:B---3--:R-:W-:-:S05]  /*3ae0*/  PRMT R89, R157, 0x8880, RZ ;  /* 0x000088809d597816 */ /* 0x008fca00000000ff */
[----:B------:R-:W-:-:S07]  /*3af0*/  IMAD R22, R89, R156, RZ ;  /* 0x0000009c59167224 */ /* 0x000fce00078e02ff */
.L_x_120:
[----:B------:R-:W-:Y:S05]  /*3b00*/  BSYNC B1 ;  /* 0x0000000000017941 */ /* 0x000fea0003800000 */
.L_x_119:
[----:B------:R-:W-:Y:S01]  /*3b10*/  @!P5 IMAD R129, R129, R155, R22 ;  /* 0x0000009b8181d224 */ /* 0x000fe200078e0216 */
[----:B------:R-:W-:Y:S04]  /*3b20*/  BSSY B1, `(.L_x_121) ;  /* 0x0000006000017945 */ /* 0x000fe80003800000 */
[----:B------:R0:W-:Y:S01]  /*3b30*/  @!P5 STG.E.U8 desc[UR36][R160.64+0x51], R129 ;  /* 0x00005181a000d986 */ /* 0x0001e2000c101124 */
[----:B------:R-:W-:Y:S05]  /*3b40*/  @P2 BRA `(.L_x_122) ;  /* 0x00000000000c2947 */ /* 0x000fea0003800000 */
[----:B--2---:R-:W3:Y:S02]  /*3b50*/  LDG.E.U8 R157, desc[UR36][R166.64+0x50] ;  /* 0x00005024a69d7981 */ /* 0x004ee4000c1e1100 */
[----:B---3--:R-:W-:-:S05]  /*3b60*/  PRMT R89, R157, 0x8880, RZ ;  /* 0x000088809d597816 */ /* 0x008fca00000000ff */
[----:B------:R-:W-:-:S07]  /*3b70*/  IMAD R22, R89, R156, RZ ;  /* 0x0000009c59167224 */ /* 0x000fce00078e02ff */
.L_x_122:
[----:B------:R-:W-:Y:S05]  /*3b80*/  BSYNC B1 ;  /* 0x0000000000017941 */ /* 0x000fea0003800000 */
.L_x_121:
        /* <DEDUP_REMOVED lines=11> */
.L_x_124:
[----:B------:R-:W-:Y:S05]  /*3c40*/  BSYNC B1 ;  /* 0x0000000000017941 */ /* 0x000fea0003800000 */
.L_x_123:
[----:B------:R-:W-:Y:S01]  /*3c50*/  @!P4 IMAD R131, R131, R155, R22 ;  /* 0x0000009b8383c224 */ /* 0x000fe200078e0216 */
[----:B------:R-:W-:Y:S04]  /*3c60*/  BSSY B1, `(.L_x_125) ;  /* 0x0000006000017945 */ /* 0x000fe80003800000 */
[----:B------:R0:W-:Y:S01]  /*3c70*/  @!P4 STG.E.U8 desc[UR36][R8.64+0x51], R131 ;  /* 0x000051830800c986 */ /* 0x0001e2000c101124 */
[----:B------:R-:W-:Y:S05]  /*3c80*/  @P3 BRA `(.L_x_126) ;  /* 0x00000000000c3947 */ /* 0x000fea0003800000 */
[----:B--2---:R-:W3:Y:S02]  /*3c90*/  LDG.E.U8 R157, desc[UR36][R162.64+0x58] ;  /* 0x00005824a29d7981 */ /* 0x004ee4000c1e1100 */
[----:B---3--:R-:W-:-:S05]  /*3ca0*/  PRMT R89, R157, 0x8880, RZ ;  /* 0x000088809d597816 */ /* 0x008fca00000000ff */
[----:B------:R-:W-:-:S07]  /*3cb0*/  IMAD R22, R89, R156, RZ ;  /* 0x0000009c59167224 */ /* 0x000fce00078e02ff */
.L_x_126:
[----:B------:R-:W-:Y:S05]  /*3cc0*/  BSYNC B1 ;  /* 0x0000000000017941 */ /* 0x000fea0003800000 */
.L_x_125:
[----:B---3--:R-:W-:Y:S01]  /*3cd0*/  @!P3 IMAD R89, R132, R155, R22 ;  /* 0x0000009b8459b224 */ /* 0x008fe200078e0216 */
[----:B------:R-:W-:Y:S04]  /*3ce0*/  BSSY B1, `(.L_x_127) ;  /* 0x0000006000017945 */ /* 0x000fe80003800000 */
[----:B------:R3:W-:Y:S01]  /*3cf0*/  @!P3 STG.E.U8 desc[UR36][R160.64+0x58], R89 ;  /* 0x00005859a000b986 */ /* 0x0007e2000c101124 */
[----:B------:R-:W-:Y:S05]  /*3d00*/  @P5 BRA `(.L_x_128) ;  /* 0x00000000000c5947 */ /* 0x000fea0003800000 */
[----:B--2---:R-:W3:Y:S02]  /*3d10*/  LDG.E.U8 R157, desc[UR36][R162.64+0x59] ;  /* 0x00005924a29d7981 */ /* 0x004ee4000c1e1100 */
[----:B---3--:R-:W-:-:S05]  /*3d20*/  PRMT R89, R157, 0x8880, RZ ;  /* 0x000088809d597816 */ /* 0x008fca00000000ff */
[----:B------:R-:W-:-:S07]  /*3d30*/  IMAD R22, R89, R156, RZ ;  /* 0x0000009c59167224 */ /* 0x000fce00078e02ff */
.L_x_128:
[----:B------:R-:W-:Y:S05]  /*3d40*/  BSYNC B1 ;  /* 0x0000000000017941 */ /* 0x000fea0003800000 */
.L_x_127:
[----:B------:R-:W-:Y:S01]  /*3d50*/  @!P5 IMAD R133, R133, R155, R22 ;  /* 0x0000009b8585d224 */ /* 0x000fe200078e0216 */
[----:B------:R-:W-:Y:S04]  /*3d60*/  BSSY B1, `(.L_x_129) ;  /* 0x0000006000017945 */ /* 0x000fe80003800000 */
[----:B------:R0:W-:Y:S01]  /*3d70*/  @!P5 STG.E.U8 desc[UR36][R160.64+0x59], R133 ;  /* 0x00005985a000d986 */ /* 0x0001e2000c101124 */
[----:B------:R-:W-:Y:S05]  /*3d80*/  @P2 BRA `(.L_x_130) ;  /* 0x00000000000c2947 */ /* 0x000fea0003800000 */
[----:B--2---:R-:W3:Y:S02]  /*3d90*/  LDG.E.U8 R157, desc[UR36][R166.64+0x58] ;  /* 0x00005824a69d7981 */ /* 0x004ee4000c1e1100 */
[----:B---3--:R-:W-:-:S05]  /*3da0*/  PRMT R89, R157, 0x8880, RZ ;  /* 0x000088809d597816 */ /* 0x008fca00000000ff */
[----:B------:R-:W-:-:S07]  /*3db0*/  IMAD R22, R89, R156, RZ ;  /* 0x0000009c59167224 */ /* 0x000fce00078e02ff */
.L_x_130:
[----:B------:R-:W-:Y:S05]  /*3dc0*/  BSYNC B1 ;  /* 0x0000000000017941 */ /* 0x000fea0003800000 */
.L_x_129:
        /* <DEDUP_REMOVED lines=11> */
.L_x_132:
[----:B------:R-:W-:Y:S05]  /*3e80*/  BSYNC B1 ;  /* 0x0000000000017941 */ /* 0x000fea0003800000 */
.L_x_131:
[----:B------:R-:W-:Y:S01]  /*3e90*/  @!P4 IMAD R135, R135, R155, R22 ;  /* 0x0000009b8787c224 */ /* 0x000fe200078e0216 */
[----:B------:R-:W-:Y:S04]  /*3ea0*/  BSSY B1, `(.L_x_133) ;  /* 0x0000006000017945 */ /* 0x000fe80003800000 */
[----:B------:R0:W-:Y:S01]  /*3eb0*/  @!P4 STG.E.U8 desc[UR36][R8.64+0x59], R135 ;  /* 0x000059870800c986 */ /* 0x0001e2000c101124 */
[----:B------:R-:W-:Y:S05]  /*3ec0*/  @P3 BRA `(.L_x_134) ;  /* 0x00000000000c3947 */ /* 0x000fea0003800000 */
[----:B--2---:R-:W3:Y:S02]  /*3ed0*/  LDG.E.U8 R157, desc[UR36][R162.64+0x60] ;  /* 0x00006024a29d7981 */ /* 0x004ee4000c1e1100 */
[----:B---3--:R-:W-:-:S05]  /*3ee0*/  PRMT R89, R157, 0x8880, RZ ;  /* 0x000088809d597816 */ /* 0x008fca00000000ff */
[----:B------:R-:W-:-:S07]  /*3ef0*/  IMAD R22, R89, R156, RZ ;  /* 0x0000009c59167224 */ /* 0x000fce00078e02ff */
.L_x_134:
[----:B------:R-:W-:Y:S05]  /*3f00*/  BSYNC B1 ;  /* 0x0000000000017941 */ /* 0x000fea0003800000 */
.L_x_133:
[----:B---3--:R-:W-:Y:S01]  /*3f10*/  @!P3 IMAD R89, R136, R155, R22 ;  /* 0x0000009b8859b224 */ /* 0x008fe200078e0216 */
[----:B------:R-:W-:Y:S04]  /*3f20*/  BSSY B1, `(.L_x_135) ;  /* 0x0000006000017945 */ /* 0x000fe80003800000 */
[----:B------:R3:W-:Y:S01]  /*3f30*/  @!P3 STG.E.U8 desc[UR36][R160.64+0x60], R89 ;  /* 0x00006059a000b986 */ /* 0x0007e2000c101124 */
[----:B------:R-:W-:Y:S05]  /*3f40*/  @P5 BRA `(.L_x_136) ;  /* 0x00000000000c5947 */ /* 0x000fea0003800000 */
[----:B--2---:R-:W3:Y:S02]  /*3f50*/  LDG.E.U8 R157, desc[UR36][R162.64+0x61] ;  /* 0x00006124a29d7981 */ /* 0x004ee4000c1e1100 */
[----:B---3--:R-:W-:-:S05]  /*3f60*/  PRMT R89, R157, 0x8880, RZ ;  /* 0x000088809d597816 */ /* 0x008fca00000000ff */
[----:B------:R-:W-:-:S07]  /*3f70*/  IMAD R22, R89, R156, RZ ;  /* 0x0000009c59167224 */ /* 0x000fce00078e02ff */
.L_x_136:
[----:B------:R-:W-:Y:S05]  /*3f80*/  BSYNC B1 ;  /* 0x0000000000017941 */ /* 0x000fea0003800000 */
.L_x_135:
[----:B------:R-:W-:Y:S01]  /*3f90*/  @!P5 IMAD R137, R137, R155, R22 ;  /* 0x0000009b8989d224 */ /* 0x000fe200078e0216 */
[----:B------:R-:W-:Y:S04]  /*3fa0*/  BSSY B1, `(.L_x_137) ;  /* 0x0000006000017945 */ /* 0x000fe80003800000 */
[----:B------:R0:W-:Y:S01]  /*3fb0*/  @!P5 STG.E.U8 desc[UR36][R160.64+0x61], R137 ;  /* 0x00006189a000d986 */ /* 0x0001e2000c101124 */
[----:B------:R-:W-:Y:S05]  /*3fc0*/  @P2 BRA `(.L_x_138) ;  /* 0x00000000000c2947 */ /* 0x000fea0003800000 */
[----:B--2---:R-:W3:Y:S02]  /*3fd0*/  LDG.E.U8 R157, desc[UR36][R166.64+0x60] ;  /* 0x00006024a69d7981 */ /* 0x004ee4000c1e1100 */
[----:B---3--:R-:W-:-:S05]  /*3fe0*/  PRMT R89, R157, 0x8880, RZ ;  /* 0x000088809d597816 */ /* 0x008fca00000000ff */
[----:B------:R-:W-:-:S07]  /*3ff0*/  IMAD R22, R89, R156, RZ ;  /* 0x0000009c59167224 */ /* 0x000fce00078e02ff */
.L_x_138:
[----:B------:R-:W-:Y:S05]  /*4000*/  BSYNC B1 ;  /* 0x0000000000017941 */ /* 0x000fea0003800000 */
.L_x_137:
        /* <DEDUP_REMOVED lines=11> */
.L_x_140:
[----:B------:R-:W-:Y:S05]  /*40c0*/  BSYNC B1 ;  /* 0x0000000000017941 */ /* 0x000fea0003800000 */
.L_x_139:
[----:B------:R-:W-:Y:S01]  /*40d0*/  @!P4 IMAD R139, R139, R155, R22 ;  /* 0x0000009b8b8bc224 */ /* 0x000fe200078e0216 */
[----:B------:R-:W-:Y:S04]  /*40e0*/  BSSY B1, `(.L_x_141) ;  /* 0x0000006000017945 */ /* 0x000fe80003800000 */
[----:B------:R0:W-:Y:S01]  /*40f0*/  @!P4 STG.E.U8 desc[UR36][R8.64+0x61], R139 ;  /* 0x0000618b0800c986 */ /* 0x0001e2000c101124 */
[----:B------:R-:W-:Y:S05]  /*4100*/  @P3 BRA `(.L_x_142) ;  /* 0x00000000000c3947 */ /* 0x000fea0003800000 */
[----:B--2---:R-:W3:Y:S02]  /*4110*/  LDG.E.U8 R157, desc[UR36][R162.64+0x68] ;  /* 0x00006824a29d7981 */ /* 0x004ee4000c1e1100 */
[----:B---3--:R-:W-:-:S05]  /*4120*/  PRMT R89, R157, 0x8880, RZ ;  /* 0x000088809d597816 */ /* 0x008fca00000000ff */
[----:B------:R-:W-:-:S07]  /*4130*/  IMAD R22, R89, R156, RZ ;  /* 0x0000009c59167224 */ /* 0x000fce00078e02ff */
.L_x_142:
[----:B------:R-:W-:Y:S05]  /*4140*/  BSYNC B1 ;  /* 0x0000000000017941 */ /* 0x000fea0003800000 */
.L_x_141:
[----:B---3--:R-:W-:Y:S01]  /*4150*/  @!P3 IMAD R89, R140, R155, R22 ;  /* 0x0000009b8c59b224 */ /* 0x008fe200078e0216 */
[----:B------:R-:W-:Y:S04]  /*4160*/  BSSY B1, `(.L_x_143) ;  /* 0x0000006000017945 */ /* 0x000fe80003800000 */
[----:B------:R3:W-:Y:S01]  /*4170*/  @!P3 STG.E.U8 desc[UR36][R160.64+0x68], R89 ;  /* 0x00006859a000b986 */ /* 0x0007e2000c101124 */
[----:B------:R-:W-:Y:S05]  /*4180*/  @P5 BRA `(.L_x_144) ;  /* 0x00000000000c5947 */ /* 0x000fea0003800000 */
[----:B--2---:R-:W3:Y:S02]  /*4190*/  LDG.E.U8 R157, desc[UR36][R162.64+0x69] ;  /* 0x00006924a29d7981 */ /* 0x004ee4000c1e1100 */
[----:B---3--:R-:W-:-:S05]  /*41a0*/  PRMT R89, R157, 0x8880, RZ ;  /* 0x000088809d597816 */ /* 0x008fca00000000ff */
[----:B------:R-:W-:-:S07]  /*41b0*/  IMAD R22, R89, R156, RZ ;  /* 0x0000009c59167224 */ /* 0x000fce00078e02ff */
.L_x_144:
[----:B------:R-:W-:Y:S05]  /*41c0*/  BSYNC B1 ;  /* 0x0000000000017941 */ /* 0x000fea0003800000 */
.L_x_143:
[----:B------:R-:W-:Y:S01]  /*41d0*/  @!P5 IMAD R141, R141, R155, R22 ;  /* 0x0000009b8d8dd224 */ /* 0x000fe200078e0216 */
[----:B------:R-:W-:Y:S04]  /*41e0*/  BSSY B1, `(.L_x_145) ;  /* 0x0000006000017945 */ /* 0x000fe80003800000 */
[----:B------:R0:W-:Y:S01]  /*41f0*/  @!P5 STG.E.U8 desc[UR36][R160.64+0x69], R141 ;  /* 0x0000698da000d986 */ /* 0x0001e2000c101124 */
[----:B------:R-:W-:Y:S05]  /*4200*/  @P2 BRA `(.L_x_146) ;  /* 0x00000000000c2947 */ /* 0x000fea0003800000 */
[----:B--2---:R-:W3:Y:S02]  /*4210*/  LDG.E.U8 R157, desc[UR36][R166.64+0x68] ;  /* 0x00006824a69d7981 */ /* 0x004ee4000c1e1100 */
[----:B---3--:R-:W-:-:S05]  /*4220*/  PRMT R89, R157, 0x8880, RZ ;  /* 0x000088809d597816 */ /* 0x008fca00000000ff */
[----:B------:R-:W-:-:S07]  /*4230*/  IMAD R22, R89, R156, RZ ;  /* 0x0000009c59167224 */ /* 0x000fce00078e02ff */
.L_x_146:
[----:B------:R-:W-:Y:S05]  /*4240*/  BSYNC B1 ;  /* 0x0000000000017941 */ /* 0x000fea0003800000 */
.L_x_145:
        /* <DEDUP_REMOVED lines=11> */
.L_x_148:
[----:B------:R-:W-:Y:S05]  /*4300*/  BSYNC B1 ;  /* 0x0000000000017941 */ /* 0x000fea0003800000 */
.L_x_147:
[----:B------:R-:W-:Y:S01]  /*4310*/  @!P4 IMAD R143, R143, R155, R22 ;  /* 0x0000009b8f8fc224 */ /* 0x000fe200078e0216 */
[----:B------:R-:W-:Y:S04]  /*4320*/  BSSY B1, `(.L_x_149) ;  /* 0x0000006000017945 */ /* 0x000fe80003800000 */
[----:B------:R0:W-:Y:S01]  /*4330*/  @!P4 STG.E.U8 desc[UR36][R8.64+0x69], R143 ;  /* 0x0000698f0800c986 */ /* 0x0001e2000c101124 */
[----:B------:R-:W-:Y:S05]  /*4340*/  @P3 BRA `(.L_x_150) ;  /* 0x00000000000c3947 */ /* 0x000fea0003800000 */
[----:B--2---:R-:W3:Y:S02]  /*4350*/  LDG.E.U8 R157, desc[UR36][R162.64+0x70] ;  /* 0x00007024a29d7981 */ /* 0x004ee4000c1e1100 */
[----:B---3--:R-:W-:-:S05]  /*4360*/  PRMT R89, R157, 0x8880, RZ ;  /* 0x000088809d597816 */ /* 0x008fca00000000ff */
[----:B------:R-:W-:-:S07]  /*4370*/  IMAD R22, R89, R156, RZ ;  /* 0x0000009c59167224 */ /* 0x000fce00078e02ff */
.L_x_150:
[----:B------:R-:W-:Y:S05]  /*4380*/  BSYNC B1 ;  /* 0x0000000000017941 */ /* 0x000fea0003800000 */
.L_x_149:
[----:B---3--:R-:W-:Y:S01]  /*4390*/  @!P3 IMAD R89, R144, R155, R22 ;  /* 0x0000009b9059b224 */ /* 0x008fe200078e0216 */
[----:B------:R-:W-:Y:S04]  /*43a0*/  BSSY B1, `(.L_x_151) ;  /* 0x0000006000017945 */ /* 0x000fe80003800000 */
[----:B------:R3:W-:Y:S01]  /*43b0*/  @!P3 STG.E.U8 desc[UR36][R160.64+0x70], R89 ;  /* 0x00007059a000b986 */ /* 0x0007e2000c101124 */
[----:B------:R-:W-:Y:S05]  /*43c0*/  @P5 BRA `(.L_x_152) ;  /* 0x00000000000c5947 */ /* 0x000fea0003800000 */
[----:B--2---:R-:W3:Y:S02]  /*43d0*/  LDG.E.U8 R157, desc[UR36][R162.64+0x71] ;  /* 0x00007124a29d7981 */ /* 0x004ee4000c1e1100 */
[----:B---3--:R-:W-:-:S05]  /*43e0*/  PRMT R89, R157, 0x8880, RZ ;  /* 0x000088809d597816 */ /* 0x008fca00000000ff */
[----:B------:R-:W-:-:S07]  /*43f0*/  IMAD R22, R89, R156, RZ ;  /* 0x0000009c59167224 */ /* 0x000fce00078e02ff */
.L_x_152:
[----:B------:R-:W-:Y:S05]  /*4400*/  BSYNC B1 ;  /* 0x0000000000017941 */ /* 0x000fea0003800000 */
.L_x_151:
[----:B------:R-:W-:Y:S01]  /*4410*/  @!P5 IMAD R145, R145, R155, R22 ;  /* 0x0000009b9191d224 */ /* 0x000fe200078e0216 */
[----:B------:R-:W-:Y:S04]  /*4420*/  BSSY B1, `(.L_x_153) ;  /* 0x0000006000017945 */ /* 0x000fe80003800000 */
[----:B------:R0:W-:Y:S01]  /*4430*/  @!P5 STG.E.U8 desc[UR36][R160.64+0x71], R145 ;  /* 0x00007191a000d986 */ /* 0x0001e2000c101124 */
[----:B------:R-:W-:Y:S05]  /*4440*/  @P2 BRA `(.L_x_154) ;  /* 0x00000000000c2947 */ /* 0x000fea0003800000 */
[----:B--2---:R-:W3:Y:S02]  /*4450*/  LDG.E.U8 R157, desc[UR36][R166.64+0x70] ;  /* 0x00007024a69d7981 */ /* 0x004ee4000c1e1100 */
[----:B---3--:R-:W-:-:S05]  /*4460*/  PRMT R89, R157, 0x8880, RZ ;  /* 0x000088809d597816 */ /* 0x008fca00000000ff */
[----:B------:R-:W-:-:S07]  /*4470*/  IMAD R22, R89, R156, RZ ;  /* 0x0000009c59167224 */ /* 0x000fce00078e02ff */
.L_x_154:
[----:B------:R-:W-:Y:S05]  /*4480*/  BSYNC B1 ;  /* 0x0000000000017941 */ /* 0x000fea0003800000 */
.L_x_153:
[C---:B------:R-:W-:Y:S01]  /*4490*/  ISETP.LT.OR P4, PT, R3.reuse, 0x72, !P1 ;  /* 0x000000720300780c */ /* 0x040fe20004f81670 */
[----:B---3--:R-:W-:Y:S01]  /*44a0*/  @!P2 IMAD R89, R146, R155, R22 ;  /* 0x0000009b9259a224 */ /* 0x008fe200078e0216 */
[----:B------:R-:W-:Y:S01]  /*44b0*/  BSSY B1, `(.L_x_155) ;  /* 0x000000b000017945 */ /* 0x000fe20003800000 */
[----:B------:R-:W-:Y:S02]  /*44c0*/  ISETP.LT.OR P3, PT, R3, 0x79, !P0 ;  /* 0x000000790300780c */ /* 0x000fe40004761670 */
[----:B------:R-:W-:Y:S01]  /*44d0*/  IADD3 R153, P5, R153, 0x80, RZ ;  /* 0x0000008099997810 */ /* 0x000fe20007fbe0ff */
[----:B------:R3:W-:Y:S01]  /*44e0*/  @!P2 STG.E.U8 desc[UR36][R8.64+0x70], R89 ;  /* 0x000070590800a986 */ /* 0x0007e2000c101124 */
[C---:B------:R-:W-:Y:S02]  /*44f0*/  ISETP.LT.OR P2, PT, R3.reuse, 0x79, !P1 ;  /* 0x000000790300780c */ /* 0x040fe40004f41670 */
[C---:B------:R-:W-:Y:S02]  /*4500*/  ISETP.LT.OR P0, PT, R3.reuse, 0x7a, !P0 ;  /* 0x0000007a0300780c */ /* 0x040fe40004701670 */
[----:B------:R-:W-:-:S02]  /*4510*/  ISETP.LT.OR P1, PT, R3, 0x7a, !P1 ;  /* 0x0000007a0300780c */ /* 0x000fc40004f21670 */
[----:B------:R-:W-:Y:S11]  /*4520*/  @P4 BRA `(.L_x_156) ;  /* 0x00000000000c4947 */ /* 0x000ff60003800000 */
[----:B--2---:R-:W3:Y:S02]  /*4530*/  LDG.E.U8 R157, desc[UR36][R166.64+0x71] ;  /* 0x00007124a69d7981 */ /* 0x004ee4000c1e1100 */
[----:B---3--:R-:W-:-:S05]  /*4540*/  PRMT R89, R157, 0x8880, RZ ;  /* 0x000088809d597816 */ /* 0x008fca00000000ff */
[----:B------:R-:W-:-:S07]  /*4550*/  IMAD R22, R89, R156, RZ ;  /* 0x0000009c59167224 */ /* 0x000fce00078e02ff */
.L_x_156:
[----:B------:R-:W-:Y:S05]  /*4560*/  BSYNC B1 ;  /* 0x0000000000017941 */ /* 0x000fea0003800000 */
.L_x_155:
[----:B------:R-:W-:Y:S01]  /*4570*/  @!P4 IMAD R147, R147, R155, R22 ;  /* 0x0000009b9393c224 */ /* 0x000fe200078e0216 */
[----:B------:R-:W-:Y:S04]  /*4580*/  BSSY B1, `(.L_x_157) ;  /* 0x0000006000017945 */ /* 0x000fe80003800000 */
[----:B------:R0:W-:Y:S01]  /*4590*/  @!P4 STG.E.U8 desc[UR36][R8.64+0x71], R147 ;  /* 0x000071930800c986 */ /* 0x0001e2000c101124 */
[----:B------:R-:W-:Y:S05]  /*45a0*/  @P3 BRA `(.L_x_158) ;  /* 0x00000000000c3947 */ /* 0x000fea0003800000 */
[----:B--2---:R-:W3:Y:S02]  /*45b0*/  LDG.E.U8 R157, desc[UR36][R162.64+0x78] ;  /* 0x00007824a29d7981 */ /* 0x004ee4000c1e1100 */
[----:B---3--:R-:W-:-:S05]  /*45c0*/  PRMT R89, R157, 0x8880, RZ ;  /* 0x000088809d597816 */ /* 0x008fca00000000ff */
[----:B------:R-:W-:-:S07]  /*45d0*/  IMAD R22, R89, R156, RZ ;  /* 0x0000009c59167224 */ /* 0x000fce00078e02ff */
.L_x_158:
[----:B------:R-:W-:Y:S05]  /*45e0*/  BSYNC B1 ;  /* 0x0000000000017941 */ /* 0x000fea0003800000 */
.L_x_157:
[----:B---3--:R-:W-:Y:S01]  /*45f0*/  @!P3 IMAD R89, R148, R155, R22 ;  /* 0x0000009b9459b224 */ /* 0x008fe200078e0216 */
[----:B------:R-:W-:Y:S01]  /*4600*/  BSSY B1, `(.L_x_159) ;  /* 0x0000007000017945 */ /* 0x000fe20003800000 */
[----:B----4-:R-:W-:-:S03]  /*4610*/  IMAD.X R91, RZ, RZ, R5, P5 ;  /* 0x000000ffff5b7224 */ /* 0x010fc600028e0605 */
[----:B------:R3:W-:Y:S01]  /*4620*/  @!P3 STG.E.U8 desc[UR36][R160.64+0x78], R89 ;  /* 0x00007859a000b986 */ /* 0x0007e2000c101124 */
[----:B------:R-:W-:Y:S05]  /*4630*/  @P0 BRA `(.L_x_160) ;  /* 0x00000000000c0947 */ /* 0x000fea0003800000 */
[----:B--2---:R-:W2:Y:S02]  /*4640*/  LDG.E.U8 R157, desc[UR36][R162.64+0x79] ;  /* 0x00007924a29d7981 */ /* 0x004ea4000c1e1100 */
[----:B--2---:R-:W-:-:S05]  /*4650*/  PRMT R5, R157, 0x8880, RZ ;  /* 0x000088809d057816 */ /* 0x004fca00000000ff */
[----:B------:R-:W-:-:S07]  /*4660*/  IMAD R22, R5, R156, RZ ;  /* 0x0000009c05167224 */ /* 0x000fce00078e02ff */
.L_x_160:
[----:B------:R-:W-:Y:S05]  /*4670*/  BSYNC B1 ;  /* 0x0000000000017941 */ /* 0x000fea0003800000 */
.L_x_159:
[----:B------:R-:W-:Y:S01]  /*4680*/  @!P0 IMAD R149, R149, R155, R22 ;  /* 0x0000009b95958224 */ /* 0x000fe200078e0216 */
[----:B------:R-:W-:Y:S01]  /*4690*/  BSSY B1, `(.L_x_161) ;  /* 0x0000007000017945 */ /* 0x000fe20003800000 */
[----:B------:R-:W-:-:S03]  /*46a0*/  IMAD R4, R91, R158, RZ ;  /* 0x0000009e5b047224 */ /* 0x000fc600078e02ff */
[----:B------:R4:W-:Y:S01]  /*46b0*/  @!P0 STG.E.U8 desc[UR36][R160.64+0x79], R149 ;  /* 0x00007995a0008986 */ /* 0x0009e2000c101124 */
[----:B------:R-:W-:Y:S05]  /*46c0*/  @P2 BRA `(.L_x_162) ;  /* 0x00000000000c2947 */ /* 0x000fea0003800000 */
[----:B--2---:R-:W2:Y:S02]  /*46d0*/  LDG.E.U8 R157, desc[UR36][R166.64+0x78] ;  /* 0x00007824a69d7981 */ /* 0x004ea4000c1e1100 */
[----:B--2---:R-:W-:-:S05]  /*46e0*/  PRMT R5, R157, 0x8880, RZ ;  /* 0x000088809d057816 */ /* 0x004fca00000000ff */
[----:B------:R-:W-:-:S07]  /*46f0*/  IMAD R22, R5, R156, RZ ;  /* 0x0000009c05167224 */ /* 0x000fce00078e02ff */
.L_x_162:
[----:B------:R-:W-:Y:S05]  /*4700*/  BSYNC B1 ;  /* 0x0000000000017941 */ /* 0x000fea0003800000 */
.L_x_161:
[----:B------:R-:W-:Y:S01]  /*4710*/  @!P2 IMAD R5, R150, R155, R22 ;  /* 0x0000009b9605a224 */ /* 0x000fe200078e0216 */
[----:B------:R-:W-:Y:S01]  /*4720*/  BSSY B1, `(.L_x_163) ;  /* 0x0000009000017945 */ /* 0x000fe20003800000 */
[C---:B---3--:R-:W-:Y:S02]  /*4730*/  IMAD R89, R153.reuse, R159, R4 ;  /* 0x0000009f99597224 */ /* 0x048fe400078e0204 */
[CC--:B------:R-:W-:Y:S01]  /*4740*/  IMAD.WIDE.U32 R164, R153.reuse, R158.reuse, R164 ;  /* 0x0000009e99a47225 */ /* 0x0c0fe200078e00a4 */
[----:B------:R3:W-:Y:S03]  /*4750*/  @!P2 STG.E.U8 desc[UR36][R8.64+0x78], R5 ;  /* 0x000078050800a986 */ /* 0x0007e6000c101124 */
[----:B------:R-:W-:Y:S01]  /*4760*/  IMAD.WIDE.U32 R158, R153, R158, R20 ;  /* 0x0000009e999e7225 */ /* 0x000fe200078e0014 */
[----:B------:R-:W-:Y:S06]  /*4770*/  @P1 BRA `(.L_x_164) ;  /* 0x00000000000c1947 */ /* 0x000fec0003800000 */
[----:B--2---:R-:W3:Y:S02]  /*4780*/  LDG.E.U8 R157, desc[UR36][R166.64+0x79] ;  /* 0x00007924a69d7981 */ /* 0x004ee4000c1e1100 */
[----:B---3--:R-:W-:-:S05]  /*4790*/  PRMT R5, R157, 0x8880, RZ ;  /* 0x000088809d057816 */ /* 0x008fca00000000ff */
[----:B------:R-:W-:-:S07]  /*47a0*/  IMAD R22, R5, R156, RZ ;  /* 0x0000009c05167224 */ /* 0x000fce00078e02ff */
.L_x_164:
[----:B------:R-:W-:Y:S05]  /*47b0*/  BSYNC B1 ;  /* 0x0000000000017941 */ /* 0x000fea0003800000 */
.L_x_163:
[----:B------:R-:W-:Y:S01]  /*47c0*/  @!P1 IMAD R151, R151, R155, R22 ;  /* 0x0000009b97979224 */ /* 0x000fe200078e0216 */
[----:B------:R-:W-:Y:S01]  /*47d0*/  ISETP.GE.AND P2, PT, R0, 0x81, PT ;  /* 0x000000810000780c */ /* 0x000fe20003f46270 */
[----:B------:R-:W-:Y:S01]  /*47e0*/  BSSY B1, `(.L_x_165) ;  /* 0x000000c000017945 */ /* 0x000fe20003800000 */
[----:B------:R-:W-:Y:S02]  /*47f0*/  IADD3 R4, P5, R158, R12, RZ ;  /* 0x0000000c9e047210 */ /* 0x000fe40007fbe0ff */
[----:B------:R0:W-:Y:S01]  /*4800*/  @!P1 STG.E.U8 desc[UR36][R8.64+0x79], R151 ;  /* 0x0000799708009986 */ /* 0x0001e2000c101124 */
[----:B------:R-:W-:Y:S02]  /*4810*/  ISETP.LT.OR P1, PT, R3, 0x1, !P2 ;  /* 0x000000010300780c */ /* 0x000fe40005721670 */
[----:B---3--:R-:W-:Y:S02]  /*4820*/  IADD3.X R5, R13, R159, R89, P5, !PT ;  /* 0x0000009f0d057210 */ /* 0x008fe40002ffe459 */
[----:B------:R-:W-:-:S02]  /*4830*/  ISETP.GE.AND P0, PT, R0, 0x89, PT ;  /* 0x000000890000780c */ /* 0x000fc40003f06270 */
[----:B------:R-:W-:Y:S02]  /*4840*/  IADD3 R12, P4, P3, R14, R12, R164 ;  /* 0x0000000c0e0c7210 */ /* 0x000fe40007b9e0a4 */
[----:B------:R-:W-:-:S05]  /*4850*/  ISETP.LT.OR P5, PT, R3, 0x2, !P2 ;  /* 0x000000020300780c */ /* 0x000fca00057a1670 */
[----:B0-----:R-:W-:Y:S08]  /*4860*/  @P1 BRA `(.L_x_166) ;  /* 0x00000000000c1947 */ /* 0x001ff00003800000 */
[----:B--2---:R-:W2:Y:S02]  /*4870*/  LDG.E.U8 R157, desc[UR36][R4.64] ;  /* 0x00000024049d7981 */ /* 0x004ea4000c1e1100 */
[----:B--2---:R-:W-:-:S05]  /*4880*/  PRMT R9, R157, 0x8880, RZ ;  /* 0x000088809d097816 */ /* 0x004fca00000000ff */
[----:B------:R-:W-:-:S07]  /*4890*/  IMAD R22, R9, R156, RZ ;  /* 0x0000009c09167224 */ /* 0x000fce00078e02ff */
.L_x_166:
[----:B------:R-:W-:Y:S05]  /*48a0*/  BSYNC B1 ;  /* 0x0000000000017941 */ /* 0x000fea0003800000 */
.L_x_165:
[----:B------:R-:W-:Y:S01]  /*48b0*/  @!P1 IMAD R9, R24, R155, R22 ;  /* 0x0000009b18099224 */ /* 0x000fe200078e0216 */
[----:B------:R-:W-:Y:S01]  /*48c0*/  BSSY B1, `(.L_x_167) ;  /* 0x0000007000017945 */ /* 0x000fe20003800000 */
[----:B------:R-:W-:-:S03]  /*48d0*/  IMAD.IADD R164, R89, 0x1, R165 ;  /* 0x0000000159a47824 */ /* 0x000fc600078e02a5 */
[----:B------:R0:W-:Y:S01]  /*48e0*/  @!P1 STG.E.U8 desc[UR36][R6.64], R9 ;  /* 0x0000000906009986 */ /* 0x0001e2000c101124 */
[----:B------:R-:W-:Y:S05]  /*48f0*/  @P5 BRA `(.L_x_168) ;  /* 0x00000000000c5947 */ /* 0x000fea0003800000 */
[----:B--2---:R-:W0:Y:S02]  /*4900*/  LDG.E.U8 R157, desc[UR36][R4.64+0x1] ;  /* 0x00000124049d7981 */ /* 0x004e24000c1e1100 */
[----:B0-----:R-:W-:-:S05]  /*4910*/  PRMT R9, R157, 0x8880, RZ ;  /* 0x000088809d097816 */ /* 0x001fca00000000ff */
[----:B------:R-:W-:-:S07]  /*4920*/  IMAD R22, R9, R156, RZ ;  /* 0x0000009c09167224 */ /* 0x000fce00078e02ff */
.L_x_168:
[----:B------:R-:W-:Y:S05]  /*4930*/  BSYNC B1 ;  /* 0x0000000000017941 */ /* 0x000fea0003800000 */
.L_x_167:
[----:B------:R-:W-:Y:S01]  /*4940*/  ISETP.LT.OR P1, PT, R3, 0x1, !P0 ;  /* 0x000000010300780c */ /* 0x000fe20004721670 */
[----:B------:R-:W-:Y:S01]  /*4950*/  @!P5 IMAD R25, R25, R155, R22 ;  /* 0x0000009b1919d224 */ /* 0x000fe200078e0216 */
[----:B------:R-:W-:Y:S01]  /*4960*/  BSSY B1, `(.L_x_169) ;  /* 0x000000a000017945 */ /* 0x000fe20003800000 */
[----:B------:R-:W-:Y:S02]  /*4970*/  IADD3.X R13, R21, R13, R164, P4, P3 ;  /* 0x0000000d150d7210 */ /* 0x000fe400027e64a4 */
[C---:B------:R-:W-:Y:S01]  /*4980*/  ISETP.LT.OR P4, PT, R3.reuse, 0x2, !P0 ;  /* 0x000000020300780c */ /* 0x040fe20004781670 */
[----:B------:R3:W-:Y:S01]  /*4990*/  @!P5 STG.E.U8 desc[UR36][R6.64+0x1], R25 ;  /* 0x000001190600d986 */ /* 0x0007e2000c101124 */
[C---:B------:R-:W-:Y:S02]  /*49a0*/  ISETP.LT.OR P5, PT, R3.reuse, 0x9, !P2 ;  /* 0x000000090300780c */ /* 0x040fe400057a1670 */
[----:B------:R-:W-:-:S04]  /*49b0*/  ISETP.LT.OR P3, PT, R3, 0xa, !P2 ;  /* 0x0000000a0300780c */ /* 0x000fc80005761670 */
[----:B------:R-:W-:Y:S09]  /*49c0*/  @P1 BRA `(.L_x_170) ;  /* 0x00000000000c1947 */ /* 0x000ff20003800000 */
[----:B--2---:R-:W0:Y:S02]  /*49d0*/  LDG.E.U8 R157, desc[UR36][R12.64] ;  /* 0x000000240c9d7981 */ /* 0x004e24000c1e1100 */
[----:B0-----:R-:W-:-:S05]  /*49e0*/  PRMT R9, R157, 0x8880, RZ ;  /* 0x000088809d097816 */ /* 0x001fca00000000ff */
[----:B------:R-:W-:-:S07]  /*49f0*/  IMAD R22, R9, R156, RZ ;  /* 0x0000009c09167224 */ /* 0x000fce00078e02ff */
.L_x_170:
[----:B------:R-:W-:Y:S05]  /*4a00*/  BSYNC B1 ;  /* 0x0000000000017941 */ /* 0x000fea0003800000 */
.L_x_169:
[----:B0-----:R-:W-:Y:S01]  /*4a10*/  @!P1 IMAD R9, R26, R155, R22 ;  /* 0x0000009b1a099224 */ /* 0x001fe200078e0216 */
[----:B------:R-:W-:Y:S04]  /*4a20*/  BSSY B1, `(.L_x_171) ;  /* 0x0000006000017945 */ /* 0x000fe80003800000 */
[----:B------:R0:W-:Y:S01]  /*4a30*/  @!P1 STG.E.U8 desc[UR36][R10.64], R9 ;  /* 0x000000090a009986 */ /* 0x0001e2000c101124 */
[----:B------:R-:W-:Y:S05]  /*4a40*/  @P4 BRA `(.L_x_172) ;  /* 0x00000000000c4947 */ /* 0x000fea0003800000 */
[----:B--2---:R-:W0:Y:S02]  /*4a50*/  LDG.E.U8 R157, desc[UR36][R12.64+0x1] ;  /* 0x000001240c9d7981 */ /* 0x004e24000c1e1100 */
[----:B0-----:R-:W-:-:S05]  /*4a60*/  PRMT R9, R157, 0x8880, RZ ;  /* 0x000088809d097816 */ /* 0x001fca00000000ff */
[----:B------:R-:W-:-:S07]  /*4a70*/  IMAD R22, R9, R156, RZ ;  /* 0x0000009c09167224 */ /* 0x000fce00078e02ff */
.L_x_172:
[----:B------:R-:W-:Y:S05]  /*4a80*/  BSYNC B1 ;  /* 0x0000000000017941 */ /* 0x000fea0003800000 */
.L_x_171:
[----:B------:R-:W-:Y:S01]  /*4a90*/  @!P4 IMAD R27, R27, R155, R22 ;  /* 0x0000009b1b1bc224 */ /* 0x000fe200078e0216 */
[----:B------:R-:W-:Y:S04]  /*4aa0*/  BSSY B1, `(.L_x_173) ;  /* 0x0000006000017945 */ /* 0x000fe80003800000 */
[----:B------:R0:W-:Y:S01]  /*4ab0*/  @!P4 STG.E.U8 desc[UR36][R10.64+0x1], R27 ;  /* 0x0000011b0a00c986 */ /* 0x0001e2000c101124 */
[----:B------:R-:W-:Y:S05]  /*4ac0*/  @P5 BRA `(.L_x_174) ;  /* 0x00000000000c5947 */ /* 0x000fea0003800000 */
[----:B--2---:R-:W0:Y:S02]  /*4ad0*/  LDG.E.U8 R157, desc[UR36][R4.64+0x8] ;  /* 0x00000824049d7981 */ /* 0x004e24000c1e1100 */
[----:B0-----:R-:W-:-:S05]  /*4ae0*/  PRMT R9, R157, 0x8880, RZ ;  /* 0x000088809d097816 */ /* 0x001fca00000000ff */
[----:B------:R-:W-:-:S07]  /*4af0*/  IMAD R22, R9, R156, RZ ;  /* 0x0000009c09167224 */ /* 0x000fce00078e02ff */
.L_x_174:
[----:B------:R-:W-:Y:S05]  /*4b00*/  BSYNC B1 ;  /* 0x0000000000017941 */ /* 0x000fea0003800000 */
.L_x_173:
[----:B0-----:R-:W-:Y:S01]  /*4b10*/  @!P5 IMAD R9, R28, R155, R22 ;  /* 0x0000009b1c09d224 */ /* 0x001fe200078e0216 */
[----:B------:R-:W-:Y:S04]  /*4b20*/  BSSY B1, `(.L_x_175) ;  /* 0x0000006000017945 */ /* 0x000fe80003800000 */
[----:B------:R0:W-:Y:S01]  /*4b30*/  @!P5 STG.E.U8 desc[UR36][R6.64+0x8], R9 ;  /* 0x000008090600d986 */ /* 0x0001e2000c101124 */
[----:B------:R-:W-:Y:S05]  /*4b40*/  @P3 BRA `(.L_x_176) ;  /* 0x00000000000c3947 */ /* 0x000fea0003800000 */
[----:B--2---:R-:W0:Y:S02]  /*4b50*/  LDG.E.U8 R157, desc[UR36][R4.64+0x9] ;  /* 0x00000924049d7981 */ /* 0x004e24000c1e1100 */
[----:B0-----:R-:W-:-:S05]  /*4b60*/  PRMT R9, R157, 0x8880, RZ ;  /* 0x000088809d097816 */ /* 0x001fca00000000ff */
[----:B------:R-:W-:-:S07]  /*4b70*/  IMAD R22, R9, R156, RZ ;  /* 0x0000009c09167224 */ /* 0x000fce00078e02ff */
.L_x_176:
[----:B------:R-:W-:Y:S05]  /*4b80*/  BSYNC B1 ;  /* 0x0000000000017941 */ /* 0x000fea0003800000 */
.L_x_175:
[----:B------:R-:W-:Y:S01]  /*4b90*/  ISETP.LT.OR P5, PT, R3, 0x9, !P0 ;  /* 0x000000090300780c */ /* 0x000fe200047a1670 */
[----:B------:R-:W-:Y:S01]  /*4ba0*/  @!P3 IMAD R29, R29, R155, R22 ;  /* 0x0000009b1d1db224 */ /* 0x000fe200078e0216 */
[----:B------:R-:W-:Y:S01]  /*4bb0*/  BSSY B1, `(.L_x_177) ;  /* 0x0000009000017945 */ /* 0x000fe20003800000 */
[C---:B------:R-:W-:Y:S02]  /*4bc0*/  ISETP.LT.OR P4, PT, R3.reuse, 0xa, !P0 ;  /* 0x0000000a0300780c */ /* 0x040fe40004781670 */
[C---:B------:R-:W-:Y:S01]  /*4bd0*/  ISETP.LT.OR P1, PT, R3.reuse, 0x12, !P2 ;  /* 0x000000120300780c */ /* 0x040fe20005721670 */
[----:B------:R0:W-:Y:S01]  /*4be0*/  @!P3 STG.E.U8 desc[UR36][R6.64+0x9], R29 ;  /* 0x0000091d0600b986 */ /* 0x0001e2000c101124 */
[----:B------:R-:W-:-:S06]  /*4bf0*/  ISETP.LT.OR P3, PT, R3, 0x11, !P2 ;  /* 0x000000110300780c */ /* 0x000fcc0005761670 */
[----:B------:R-:W-:Y:S07]  /*4c00*/  @P5 BRA `(.L_x_178) ;  /* 0x00000000000c5947 */ /* 0x000fee0003800000 */
[----:B--2---:R-:W0:Y:S02]  /*4c10*/  LDG.E.U8 R157, desc[UR36][R12.64+0x8] ;  /* 0x000008240c9d7981 */ /* 0x004e24000c1e1100 */
[----:B0-----:R-:W-:-:S05]  /*4c20*/  PRMT R9, R157, 0x8880, RZ ;  /* 0x000088809d097816 */ /* 0x001fca00000000ff */
[----:B------:R-:W-:-:S07]  /*4c30*/  IMAD R22, R9, R156, RZ ;  /* 0x0000009c09167224 */ /* 0x000fce00078e02ff */
.L_x_178:
[----:B------:R-:W-:Y:S05]  /*4c40*/  BSYNC B1 ;  /* 0x0000000000017941 */ /* 0x000fea0003800000 */
.L_x_177:
[----:B0-----:R-:W-:Y:S01]  /*4c50*/  @!P5 IMAD R9, R30, R155, R22 ;  /* 0x0000009b1e09d224 */ /* 0x001fe200078e0216 */
[----:B------:R-:W-:Y:S04]  /*4c60*/  BSSY B1, `(.L_x_179) ;  /* 0x0000006000017945 */ /* 0x000fe80003800000 */
[----:B------:R0:W-:Y:S01]  /*4c70*/  @!P5 STG.E.U8 desc[UR36][R10.64+0x8], R9 ;  /* 0x000008090a00d986 */ /* 0x0001e2000c101124 */
[----:B------:R-:W-:Y:S05]  /*4c80*/  @P4 BRA `(.L_x_180) ;  /* 0x00000000000c4947 */ /* 0x000fea0003800000 */
[----:B--2---:R-:W0:Y:S02]  /*4c90*/  LDG.E.U8 R157, desc[UR36][R12.64+0x9] ;  /* 0x000009240c9d7981 */ /* 0x004e24000c1e1100 */
[----:B0-----:R-:W-:-:S05]  /*4ca0*/  PRMT R9, R157, 0x8880, RZ ;  /* 0x000088809d097816 */ /* 0x001fca00000000ff */
[----:B------:R-:W-:-:S07]  /*4cb0*/  IMAD R22, R9, R156, RZ ;  /* 0x0000009c09167224 */ /* 0x000fce00078e02ff */
.L_x_180:
[----:B------:R-:W-:Y:S05]  /*4cc0*/  BSYNC B1 ;  /* 0x0000000000017941 */ /* 0x000fea0003800000 */
.L_x_179:
[----:B------:R-:W-:Y:S01]  /*4cd0*/  @!P4 IMAD R31, R31, R155, R22 ;  /* 0x0000009b1f1fc224 */ /* 0x000fe200078e0216 */
[----:B------:R-:W-:Y:S04]  /*4ce0*/  BSSY B1, `(.L_x_181) ;  /* 0x0000006000017945 */ /* 0x000fe80003800000 */
[----:B------:R0:W-:Y:S01]  /*4cf0*/  @!P4 STG.E.U8 desc[UR36][R10.64+0x9], R31 ;  /* 0x0000091f0a00c986 */ /* 0x0001e2000c101124 */
[----:B------:R-:W-:Y:S05]  /*4d00*/  @P3 BRA `(.L_x_182) ;  /* 0x00000000000c3947 */ /* 0x000fea0003800000 */
[----:B--2---:R-:W0:Y:S02]  /*4d10*/  LDG.E.U8 R157, desc[UR36][R4.64+0x10] ;  /* 0x00001024049d7981 */ /* 0x004e24000c1e1100 */
[----:B0-----:R-:W-:-:S05]  /*4d20*/  PRMT R9, R157, 0x8880, RZ ;  /* 0x000088809d097816 */ /* 0x001fca00000000ff */
[----:B------:R-:W-:-:S07]  /*4d30*/  IMAD R22, R9, R156, RZ ;  /* 0x0000009c09167224 */ /* 0x000fce00078e02ff */
.L_x_182:
[----:B------:R-:W-:Y:S05]  /*4d40*/  BSYNC B1 ;  /* 0x0000000000017941 */ /* 0x000fea0003800000 */
.L_x_181:
[----:B0-----:R-:W-:Y:S01]  /*4d50*/  @!P3 IMAD R9, R32, R155, R22 ;  /* 0x0000009b2009b224 */ /* 0x001fe200078e0216 */
[----:B------:R-:W-:Y:S04]  /*4d60*/  BSSY B1, `(.L_x_183) ;  /* 0x0000006000017945 */ /* 0x000fe80003800000 */
[----:B------:R0:W-:Y:S01]  /*4d70*/  @!P3 STG.E.U8 desc[UR36][R6.64+0x10], R9 ;  /* 0x000010090600b986 */ /* 0x0001e2000c101124 */
[----:B------:R-:W-:Y:S05]  /*4d80*/  @P1 BRA `(.L_x_184) ;  /* 0x00000000000c1947 */ /* 0x000fea0003800000 */
[----:B--2---:R-:W0:Y:S02]  /*4d90*/  LDG.E.U8 R157, desc[UR36][R4.64+0x11] ;  /* 0x00001124049d7981 */ /* 0x004e24000c1e1100 */
[----:B0-----:R-:W-:-:S05]  /*4da0*/  PRMT R9, R157, 0x8880, RZ ;  /* 0x000088809d097816 */ /* 0x001fca00000000ff */
[----:B------:R-:W-:-:S07]  /*4db0*/  IMAD R22, R9, R156, RZ ;  /* 0x0000009c09167224 */ /* 0x000fce00078e02ff */
.L_x_184:
[----:B------:R-:W-:Y:S05]  /*4dc0*/  BSYNC B1 ;  /* 0x0000000000017941 */ /* 0x000fea0003800000 */
.L_x_183:
        /* <DEDUP_REMOVED lines=11> */
.L_x_186:
[----:B------:R-:W-:Y:S05]  /*4e80*/  BSYNC B1 ;  /* 0x0000000000017941 */ /* 0x000fea0003800000 */
.L_x_185:
[----:B0-----:R-:W-:Y:S01]  /*4e90*/  @!P4 IMAD R9, R34, R155, R22 ;  /* 0x0000009b2209c224 */ /* 0x001fe200078e0216 */
[----:B------:R-:W-:Y:S04]  /*4ea0*/  BSSY B1, `(.L_x_187) ;  /* 0x0000006000017945 */ /* 0x000fe80003800000 */
[----:B------:R0:W-:Y:S01]  /*4eb0*/  @!P4 STG.E.U8 desc[UR36][R10.64+0x10], R9 ;  /* 0x000010090a00c986 */ /* 0x0001e2000c101124 */
[----:B------:R-:W-:Y:S05]  /*4ec0*/  @P3 BRA `(.L_x_188) ;  /* 0x00000000000c3947 */ /* 0x000fea0003800000 */
[----:B--2---:R-:W0:Y:S02]  /*4ed0*/  LDG.E.U8 R157, desc[UR36][R12.64+0x11] ;  /* 0x000011240c9d7981 */ /* 0x004e24000c1e1100 */
[----:B0-----:R-:W-:-:S05]  /*4ee0*/  PRMT R9, R157, 0x8880, RZ ;  /* 0x000088809d097816 */ /* 0x001fca00000000ff */
[----:B------:R-:W-:-:S07]  /*4ef0*/  IMAD R22, R9, R156, RZ ;  /* 0x0000009c09167224 */ /* 0x000fce00078e02ff */
.L_x_188:
[----:B------:R-:W-:Y:S05]  /*4f00*/  BSYNC B1 ;  /* 0x0000000000017941 */ /* 0x000fea0003800000 */
.L_x_187:
[----:B------:R-:W-:Y:S01]  /*4f10*/  @!P3 IMAD R35, R35, R155, R22 ;  /* 0x0000009b2323b224 */ /* 0x000fe200078e0216 */
[----:B------:R-:W-:Y:S04]  /*4f20*/  BSSY B1, `(.L_x_189) ;  /* 0x0000006000017945 */ /* 0x000fe80003800000 */
[----:B------:R0:W-:Y:S01]  /*4f30*/  @!P3 STG.E.U8 desc[UR36][R10.64+0x11], R35 ;  /* 0x000011230a00b986 */ /* 0x0001e2000c101124 */
[----:B------:R-:W-:Y:S05]  /*4f40*/  @P5 BRA `(.L_x_190) ;  /* 0x00000000000c5947 */ /* 0x000fea0003800000 */
[----:B--2---:R-:W0:Y:S02]  /*4f50*/  LDG.E.U8 R157, desc[UR36][R4.64+0x18] ;  /* 0x00001824049d7981 */ /* 0x004e24000c1e1100 */
[----:B0-----:R-:W-:-:S05]  /*4f60*/  PRMT R9, R157, 0x8880, RZ ;  /* 0x000088809d097816 */ /* 0x001fca00000000ff */
[----:B------:R-:W-:-:S07]  /*4f70*/  IMAD R22, R9, R156, RZ ;  /* 0x0000009c09167224 */ /* 0x000fce00078e02ff */
.L_x_190:
[----:B------:R-:W-:Y:S05]  /*4f80*/  BSYNC B1 ;  /* 0x0000000000017941 */ /* 0x000fea0003800000 */
.L_x_189:
[----:B0-----:R-:W-:Y:S01]  /*4f90*/  @!P5 IMAD R9, R36, R155, R22 ;  /* 0x0000009b2409d224 */ /* 0x001fe200078e0216 */
[----:B------:R-:W-:Y:S04]  /*4fa0*/  BSSY B1, `(.L_x_191) ;  /* 0x0000006000017945 */ /* 0x000fe80003800000 */
[----:B------:R0:W-:Y:S01]  /*4fb0*/  @!P5 STG.E.U8 desc[UR36][R6.64+0x18], R9 ;  /* 0x000018090600d986 */ /* 0x0001e2000c101124 */
[----:B------:R-:W-:Y:S05]  /*4fc0*/  @P1 BRA `(.L_x_192) ;  /* 0x00000000000c1947 */ /* 0x000fea0003800000 */
[----:B--2---:R-:W0:Y:S02]  /*4fd0*/  LDG.E.U8 R157, desc[UR36][R4.64+0x19] ;  /* 0x00001924049d7981 */ /* 0x004e24000c1e1100 */
[----:B0-----:R-:W-:-:S05]  /*4fe0*/  PRMT R9, R157, 0x8880, RZ ;  /* 0x000088809d097816 */ /* 0x001fca00000000ff */
[----:B------:R-:W-:-:S07]  /*4ff0*/  IMAD R22, R9, R156, RZ ;  /* 0x0000009c09167224 */ /* 0x000fce00078e02ff */
.L_x_192:
[----:B------:R-:W-:Y:S05]  /*5000*/  BSYNC B1 ;  /* 0x0000000000017941 */ /* 0x000fea0003800000 */
.L_x_191:
        /* <DEDUP_REMOVED lines=11> */
.L_x_194:
[----:B------:R-:W-:Y:S05]  /*50c0*/  BSYNC B1 ;  /* 0x0000000000017941 */ /* 0x000fea0003800000 */
.L_x_193:
[----:B0-----:R-:W-:Y:S01]  /*50d0*/  @!P4 IMAD R9, R38, R155, R22 ;  /* 0x0000009b2609c224 */ /* 0x001fe200078e0216 */
[----:B------:R-:W-:Y:S04]  /*50e0*/  BSSY B1, `(.L_x_195) ;  /* 0x0000006000017945 */ /* 0x000fe80003800000 */
[----:B------:R0:W-:Y:S01]  /*50f0*/  @!P4 STG.E.U8 desc[UR36][R10.64+0x18], R9 ;  /* 0x000018090a00c986 */ /* 0x0001e2000c101124 */
[----:B------:R-:W-:Y:S05]  /*5100*/  @P3 BRA `(.L_x_196) ;  /* 0x00000000000c3947 */ /* 0x000fea0003800000 */
[----:B--2---:R-:W0:Y:S02]  /*5110*/  LDG.E.U8 R157, desc[UR36][R12.64+0x19] ;  /* 0x000019240c9d7981 */ /* 0x004e24000c1e1100 */
[----:B0-----:R-:W-:-:S05]  /*5120*/  PRMT R9, R157, 0x8880, RZ ;  /* 0x000088809d097816 */ /* 0x001fca00000000ff */
[----:B------:R-:W-:-:S07]  /*5130*/  IMAD R22, R9, R156, RZ ;  /* 0x0000009c09167224 */ /* 0x000fce00078e02ff */
.L_x_196:
[----:B------:R-:W-:Y:S05]  /*5140*/  BSYNC B1 ;  /* 0x0000000000017941 */ /* 0x000fea0003800000 */
.L_x_195:
[----:B------:R-:W-:Y:S01]  /*5150*/  @!P3 IMAD R39, R39, R155, R22 ;  /* 0x0000009b2727b224 */ /* 0x000fe200078e0216 */
[----:B------:R-:W-:Y:S04]  /*5160*/  BSSY B1, `(.L_x_197) ;  /* 0x0000006000017945 */ /* 0x000fe80003800000 */
[----:B------:R0:W-:Y:S01]  /*5170*/  @!P3 STG.E.U8 desc[UR36][R10.64+0x19], R39 ;  /* 0x000019270a00b986 */ /* 0x0001e2000c101124 */
[----:B------:R-:W-:Y:S05]  /*5180*/  @P5 BRA `(.L_x_198) ;  /* 0x00000000000c5947 */ /* 0x000fea0003800000 */
[----:B--2---:R-:W0:Y:S02]  /*5190*/  LDG.E.U8 R157, desc[UR36][R4.64+0x20] ;  /* 0x00002024049d7981 */ /* 0x004e24000c1e1100 */
[----:B0-----:R-:W-:-:S05]  /*51a0*/  PRMT R9, R157, 0x8880, RZ ;  /* 0x000088809d097816 */ /* 0x001fca00000000ff */
[----:B------:R-:W-:-:S07]  /*51b0*/  IMAD R22, R9, R156, RZ ;  /* 0x0000009c09167224 */ /* 0x000fce00078e02ff */
.L_x_198:
[----:B------:R-:W-:Y:S05]  /*51c0*/  BSYNC B1 ;  /* 0x0000000000017941 */ /* 0x000fea0003800000 */
.L_x_197:
[----:B0-----:R-:W-:Y:S01]  /*51d0*/  @!P5 IMAD R9, R40, R155, R22 ;  /* 0x0000009b2809d224 */ /* 0x001fe200078e0216 */
[----:B------:R-:W-:Y:S04]  /*51e0*/  BSSY B1, `(.L_x_199) ;  /* 0x0000006000017945 */ /* 0x000fe80003800000 */
[----:B------:R0:W-:Y:S01]  /*51f0*/  @!P5 STG.E.U8 desc[UR36][R6.64+0x20], R9 ;  /* 0x000020090600d986 */ /* 0x0001e2000c101124 */
[----:B------:R-:W-:Y:S05]  /*5200*/  @P1 BRA `(.L_x_200) ;  /* 0x00000000000c1947 */ /* 0x000fea0003800000 */
[----:B--2---:R-:W0:Y:S02]  /*5210*/  LDG.E.U8 R157, desc[UR36][R4.64+0x21] ;  /* 0x00002124049d7981 */ /* 0x004e24000c1e1100 */
[----:B0-----:R-:W-:-:S05]  /*5220*/  PRMT R9, R157, 0x8880, RZ ;  /* 0x000088809d097816 */ /* 0x001fca00000000ff */
[----:B------:R-:W-:-:S07]  /*5230*/  IMAD R22, R9, R156, RZ ;  /* 0x0000009c09167224 */ /* 0x000fce00078e02ff */
.L_x_200:
[----:B------:R-:W-:Y:S05]  /*5240*/  BSYNC B1 ;  /* 0x0000000000017941 */ /* 0x000fea0003800000 */
.L_x_199:
        /* <DEDUP_REMOVED lines=11> */
.L_x_202:
[----:B------:R-:W-:Y:S05]  /*5300*/  BSYNC B1 ;  /* 0x0000000000017941 */ /* 0x000fea0003800000 */
.L_x_201:
[----:B0-----:R-:W-:Y:S01]  /*5310*/  @!P4 IMAD R9, R42, R155, R22 ;  /* 0x0000009b2a09c224 */ /* 0x001fe200078e0216 */
[----:B------:R-:W-:Y:S04]  /*5320*/  BSSY B1, `(.L_x_203) ;  /* 0x0000006000017945 */ /* 0x000fe80003800000 */
[----:B------:R0:W-:Y:S01]  /*5330*/  @!P4 STG.E.U8 desc[UR36][R10.64+0x20], R9 ;  /* 0x000020090a00c986 */ /* 0x0001e2000c101124 */
[----:B------:R-:W-:Y:S05]  /*5340*/  @P3 BRA `(.L_x_204) ;  /* 0x00000000000c3947 */ /* 0x000fea0003800000 */
[----:B--2---:R-:W0:Y:S02]  /*5350*/  LDG.E.U8 R157, desc[UR36][R12.64+0x21] ;  /* 0x000021240c9d7981 */ /* 0x004e24000c1e1100 */
[----:B0-----:R-:W-:-:S05]  /*5360*/  PRMT R9, R157, 0x8880, RZ ;  /* 0x000088809d097816 */ /* 0x001fca00000000ff */
[----:B------:R-:W-:-:S07]  /*5370*/  IMAD R22, R9, R156, RZ ;  /* 0x0000009c09167224 */ /* 0x000fce00078e02ff */
.L_x_204:
[----:B------:R-:W-:Y:S05]  /*5380*/  BSYNC B1 ;  /* 0x0000000000017941 */ /* 0x000fea0003800000 */
.L_x_203:
[----:B------:R-:W-:Y:S01]  /*5390*/  @!P3 IMAD R43, R43, R155, R22 ;  /* 0x0000009b2b2bb224 */ /* 0x000fe200078e0216 */
[----:B------:R-:W-:Y:S04]  /*53a0*/  BSSY B1, `(.L_x_205) ;  /* 0x0000006000017945 */ /* 0x000fe80003800000 */
[----:B------:R0:W-:Y:S01]  /*53b0*/  @!P3 STG.E.U8 desc[UR36][R10.64+0x21], R43 ;  /* 0x0000212b0a00b986 */ /* 0x0001e2000c101124 */
[----:B------:R-:W-:Y:S05]  /*53c0*/  @P5 BRA `(.L_x_206) ;  /* 0x00000000000c5947 */ /* 0x000fea0003800000 */
[----:B--2---:R-:W0:Y:S02]  /*53d0*/  LDG.E.U8 R157, desc[UR36][R4.64+0x28] ;  /* 0x00002824049d7981 */ /* 0x004e24000c1e1100 */
[----:B0-----:R-:W-:-:S05]  /*53e0*/  PRMT R9, R157, 0x8880, RZ ;  /* 0x000088809d097816 */ /* 0x001fca00000000ff */
[----:B------:R-:W-:-:S07]  /*53f0*/  IMAD R22, R9, R156, RZ ;  /* 0x0000009c09167224 */ /* 0x000fce00078e02ff */
.L_x_206:
[----:B------:R-:W-:Y:S05]  /*5400*/  BSYNC B1 ;  /* 0x0000000000017941 */ /* 0x000fea0003800000 */
.L_x_205:
[----:B0-----:R-:W-:Y:S01]  /*5410*/  @!P5 IMAD R9, R44, R155, R22 ;  /* 0x0000009b2c09d224 */ /* 0x001fe200078e0216 */
[----:B------:R-:W-:Y:S04]  /*5420*/  BSSY B1, `(.L_x_207) ;  /* 0x0000006000017945 */ /* 0x000fe80003800000 */
[----:B------:R0:W-:Y:S01]  /*5430*/  @!P5 STG.E.U8 desc[UR36][R6.64+0x28], R9 ;  /* 0x000028090600d986 */ /* 0x0001e2000c101124 */
[----:B------:R-:W-:Y:S05]  /*5440*/  @P1 BRA `(.L_x_208) ;  /* 0x00000000000c1947 */ /* 0x000fea0003800000 */
[----:B--2---:R-:W0:Y:S02]  /*5450*/  LDG.E.U8 R157, desc[UR36][R4.64+0x29] ;  /* 0x00002924049d7981 */ /* 0x004e24000c1e1100 */
[----:B0-----:R-:W-:-:S05]  /*5460*/  PRMT R9, R157, 0x8880, RZ ;  /* 0x000088809d097816 */ /* 0x001fca00000000ff */
[----:B------:R-:W-:-:S07]  /*5470*/  IMAD R22, R9, R156, RZ ;  /* 0x0000009c09167224 */ /* 0x000fce00078e02ff */
.L_x_208:
[----:B------:R-:W-:Y:S05]  /*5480*/  BSYNC B1 ;  /* 0x0000000000017941 */ /* 0x000fea0003800000 */
.L_x_207:
        /* <DEDUP_REMOVED lines=11> */
.L_x_210:
[----:B------:R-:W-:Y:S05]  /*5540*/  BSYNC B1 ;  /* 0x0000000000017941 */ /* 0x000fea0003800000 */
.L_x_209:
[----:B0-----:R-:W-:Y:S01]  /*5550*/  @!P4 IMAD R9, R46, R155, R22 ;  /* 0x0000009b2e09c224 */ /* 0x001fe200078e0216 */
[----:B------:R-:W-:Y:S04]  /*5560*/  BSSY B1, `(.L_x_211) ;  /* 0x0000006000017945 */ /* 0x000fe80003800000 */
[----:B------:R0:W-:Y:S01]  /*5570*/  @!P4 STG.E.U8 desc[UR36][R10.64+0x28], R9 ;  /* 0x000028090a00c986 */ /* 0x0001e2000c101124 */
[----:B------:R-:W-:Y:S05]  /*5580*/  @P3 BRA `(.L_x_212) ;  /* 0x00000000000c3947 */ /* 0x000fea0003800000 */
[----:B--2---:R-:W0:Y:S02]  /*5590*/  LDG.E.U8 R157, desc[UR36][R12.64+0x29] ;  /* 0x000029240c9d7981 */ /* 0x004e24000c1e1100 */
[----:B0-----:R-:W-:-:S05]  /*55a0*/  PRMT R9, R157, 0x8880, RZ ;  /* 0x000088809d097816 */ /* 0x001fca00000000ff */
[----:B------:R-:W-:-:S07]  /*55b0*/  IMAD R22, R9, R156, RZ ;  /* 0x0000009c09167224 */ /* 0x000fce00078e02ff */
.L_x_212:
[----:B------:R-:W-:Y:S05]  /*55c0*/  BSYNC B1 ;  /* 0x0000000000017941 */ /* 0x000fea0003800000 */
.L_x_211:
[----:B------:R-:W-:Y:S01]  /*55d0*/  @!P3 IMAD R47, R47, R155, R22 ;  /* 0x0000009b2f2fb224 */ /* 0x000fe200078e0216 */
[----:B------:R-:W-:Y:S04]  /*55e0*/  BSSY B1, `(.L_x_213) ;  /* 0x0000006000017945 */ /* 0x000fe80003800000 */
[----:B------:R0:W-:Y:S01]  /*55f0*/  @!P3 STG.E.U8 desc[UR36][R10.64+0x29], R47 ;  /* 0x0000292f0a00b986 */ /* 0x0001e2000c101124 */
[----:B------:R-:W-:Y:S05]  /*5600*/  @P5 BRA `(.L_x_214) ;  /* 0x00000000000c5947 */ /* 0x000fea0003800000 */
[----:B--2---:R-:W0:Y:S02]  /*5610*/  LDG.E.U8 R157, desc[UR36][R4.64+0x30] ;  /* 0x00003024049d7981 */ /* 0x004e24000c1e1100 */
[----:B0-----:R-:W-:-:S05]  /*5620*/  PRMT R9, R157, 0x8880, RZ ;  /* 0x000088809d097816 */ /* 0x001fca00000000ff */
[----:B------:R-:W-:-:S07]  /*5630*/  IMAD R22, R9, R156, RZ ;  /* 0x0000009c09167224 */ /* 0x000fce00078e02ff */
.L_x_214:
[----:B------:R-:W-:Y:S05]  /*5640*/  BSYNC B1 ;  /* 0x0000000000017941 */ /* 0x000fea0003800000 */
.L_x_213:
[----:B0-----:R-:W-:Y:S01]  /*5650*/  @!P5 IMAD R9, R48, R155, R22 ;  /* 0x0000009b3009d224 */ /* 0x001fe200078e0216 */
[----:B------:R-:W-:Y:S04]  /*5660*/  BSSY B1, `(.L_x_215) ;  /* 0x0000006000017945 */ /* 0x000fe80003800000 */
[----:B------:R0:W-:Y:S01]  /*5670*/  @!P5 STG.E.U8 desc[UR36][R6.64+0x30], R9 ;  /* 0x000030090600d986 */ /* 0x0001e2000c101124 */
[----:B------:R-:W-:Y:S05]  /*5680*/  @P1 BRA `(.L_x_216) ;  /* 0x00000000000c1947 */ /* 0x000fea0003800000 */
[----:B--2---:R-:W0:Y:S02]  /*5690*/  LDG.E.U8 R157, desc[UR36][R4.64+0x31] ;  /* 0x00003124049d7981 */ /* 0x004e24000c1e1100 */
[----:B0-----:R-:W-:-:S05]  /*56a0*/  PRMT R9, R157, 0x8880, RZ ;  /* 0x000088809d097816 */ /* 0x001fca00000000ff */
[----:B------:R-:W-:-:S07]  /*56b0*/  IMAD R22, R9, R156, RZ ;  /* 0x0000009c09167224 */ /* 0x000fce00078e02ff */
.L_x_216:
[----:B------:R-:W-:Y:S05]  /*56c0*/  BSYNC B1 ;  /* 0x0000000000017941 */ /* 0x000fea0003800000 */
.L_x_215:
        /* <DEDUP_REMOVED lines=11> */
.L_x_218:
[----:B------:R-:W-:Y:S05]  /*5780*/  BSYNC B1 ;  /* 0x0000000000017941 */ /* 0x000fea0003800000 */
.L_x_217:
[----:B0-----:R-:W-:Y:S01]  /*5790*/  @!P4 IMAD R9, R50, R155, R22 ;  /* 0x0000009b3209c224 */ /* 0x001fe200078e0216 */
[----:B------:R-:W-:Y:S04]  /*57a0*/  BSSY B1, `(.L_x_219) ;  /* 0x0000006000017945 */ /* 0x000fe80003800000 */
[----:B------:R0:W-:Y:S01]  /*57b0*/  @!P4 STG.E.U8 desc[UR36][R10.64+0x30], R9 ;  /* 0x000030090a00c986 */ /* 0x0001e2000c101124 */
[----:B------:R-:W-:Y:S05]  /*57c0*/  @P3 BRA `(.L_x_220) ;  /* 0x00000000000c3947 */ /* 0x000fea0003800000 */
[----:B--2---:R-:W0:Y:S02]  /*57d0*/  LDG.E.U8 R157, desc[UR36][R12.64+0x31] ;  /* 0x000031240c9d7981 */ /* 0x004e24000c1e1100 */
[----:B0-----:R-:W-:-:S05]  /*57e0*/  PRMT R9, R157, 0x8880, RZ ;  /* 0x000088809d097816 */ /* 0x001fca00000000ff */
[----:B------:R-:W-:-:S07]  /*57f0*/  IMAD R22, R9, R156, RZ ;  /* 0x0000009c09167224 */ /* 0x000fce00078e02ff */
.L_x_220:
[----:B------:R-:W-:Y:S05]  /*5800*/  BSYNC B1 ;  /* 0x0000000000017941 */ /* 0x000fea0003800000 */
.L_x_219:
[----:B------:R-:W-:Y:S01]  /*5810*/  @!P3 IMAD R51, R51, R155, R22 ;  /* 0x0000009b3333b224 */ /* 0x000fe200078e0216 */
[----:B------:R-:W-:Y:S04]  /*5820*/  BSSY B1, `(.L_x_221) ;  /* 0x0000006000017945 */ /* 0x000fe80003800000 */
[----:B------:R0:W-:Y:S01]  /*5830*/  @!P3 STG.E.U8 desc[UR36][R10.64+0x31], R51 ;  /* 0x000031330a00b986 */ /* 0x0001e2000c101124 */
[----:B------:R-:W-:Y:S05]  /*5840*/  @P5 BRA `(.L_x_222) ;  /* 0x00000000000c5947 */ /* 0x000fea0003800000 */
[----:B--2---:R-:W0:Y:S02]  /*5850*/  LDG.E.U8 R157, desc[UR36][R4.64+0x38] ;  /* 0x00003824049d7981 */ /* 0x004e24000c1e1100 */
[----:B0-----:R-:W-:-:S05]  /*5860*/  PRMT R9, R157, 0x8880, RZ ;  /* 0x000088809d097816 */ /* 0x001fca00000000ff */
[----:B------:R-:W-:-:S07]  /*5870*/  IMAD R22, R9, R156, RZ ;  /* 0x0000009c09167224 */ /* 0x000fce00078e02ff */
.L_x_222:
[----:B------:R-:W-:Y:S05]  /*5880*/  BSYNC B1 ;  /* 0x0000000000017941 */ /* 0x000fea0003800000 */
.L_x_221:
[----:B0-----:R-:W-:Y:S01]  /*5890*/  @!P5 IMAD R9, R52, R155, R22 ;  /* 0x0000009b3409d224 */ /* 0x001fe200078e0216 */
[----:B------:R-:W-:Y:S04]  /*58a0*/  BSSY B1, `(.L_x_223) ;  /* 0x0000006000017945 */ /* 0x000fe80003800000 */
[----:B------:R0:W-:Y:S01]  /*58b0*/  @!P5 STG.E.U8 desc[UR36][R6.64+0x38], R9 ;  /* 0x000038090600d986 */ /* 0x0001e2000c101124 */
[----:B------:R-:W-:Y:S05]  /*58c0*/  @P1 BRA `(.L_x_224) ;  /* 0x00000000000c1947 */ /* 0x000fea0003800000 */
[----:B--2---:R-:W0:Y:S02]  /*58d0*/  LDG.E.U8 R157, desc[UR36][R4.64+0x39] ;  /* 0x00003924049d7981 */ /* 0x004e24000c1e1100 */
[----:B0-----:R-:W-:-:S05]  /*58e0*/  PRMT R9, R157, 0x8880, RZ ;  /* 0x000088809d097816 */ /* 0x001fca00000000ff */
[----:B------:R-:W-:-:S07]  /*58f0*/  IMAD R22, R9, R156, RZ ;  /* 0x0000009c09167224 */ /* 0x000fce00078e02ff */
.L_x_224:
[----:B------:R-:W-:Y:S05]  /*5900*/  BSYNC B1 ;  /* 0x0000000000017941 */ /* 0x000fea0003800000 */
.L_x_223:
        /* <DEDUP_REMOVED lines=11> */
.L_x_226:
[----:B------:R-:W-:Y:S05]  /*59c0*/  BSYNC B1 ;  /* 0x0000000000017941 */ /* 0x000fea0003800000 */
.L_x_225:
[----:B0-----:R-:W-:Y:S01]  /*59d0*/  @!P4 IMAD R9, R54, R155, R22 ;  /* 0x0000009b3609c224 */ /* 0x001fe200078e0216 */
[----:B------:R-:W-:Y:S04]  /*59e0*/  BSSY B1, `(.L_x_227) ;  /* 0x0000006000017945 */ /* 0x000fe80003800000 */
[----:B------:R0:W-:Y:S01]  /*59f0*/  @!P4 STG.E.U8 desc[UR36][R10.64+0x38], R9 ;  /* 0x000038090a00c986 */ /* 0x0001e2000c101124 */
[----:B------:R-:W-:Y:S05]  /*5a00*/  @P3 BRA `(.L_x_228) ;  /* 0x00000000000c3947 */ /* 0x000fea0003800000 */
[----:B--2---:R-:W0:Y:S02]  /*5a10*/  LDG.E.U8 R157, desc[UR36][R12.64+0x39] ;  /* 0x000039240c9d7981 */ /* 0x004e24000c1e1100 */
[----:B0-----:R-:W-:-:S05]  /*5a20*/  PRMT R9, R157, 0x8880, RZ ;  /* 0x000088809d097816 */ /* 0x001fca00000000ff */
[----:B------:R-:W-:-:S07]  /*5a30*/  IMAD R22, R9, R156, RZ ;  /* 0x0000009c09167224 */ /* 0x000fce00078e02ff */
.L_x_228:
[----:B------:R-:W-:Y:S05]  /*5a40*/  BSYNC B1 ;  /* 0x0000000000017941 */ /* 0x000fea0003800000 */
.L_x_227:
[----:B------:R-:W-:Y:S01]  /*5a50*/  @!P3 IMAD R55, R55, R155, R22 ;  /* 0x0000009b3737b224 */ /* 0x000fe200078e0216 */
[----:B------:R-:W-:Y:S04]  /*5a60*/  BSSY B1, `(.L_x_229) ;  /* 0x0000006000017945 */ /* 0x000fe80003800000 */
[----:B------:R0:W-:Y:S01]  /*5a70*/  @!P3 STG.E.U8 desc[UR36][R10.64+0x39], R55 ;  /* 0x000039370a00b986 */ /* 0x0001e2000c101124 */
[----:B------:R-:W-:Y:S05]  /*5a80*/  @P5 BRA `(.L_x_230) ;  /* 0x00000000000c5947 */ /* 0x000fea0003800000 */
[----:B--2---:R-:W0:Y:S02]  /*5a90*/  LDG.E.U8 R157, desc[UR36][R4.64+0x40] ;  /* 0x00004024049d7981 */ /* 0x004e24000c1e1100 */
[----:B0-----:R-:W-:-:S05]  /*5aa0*/  PRMT R9, R157, 0x8880, RZ ;  /* 0x000088809d097816 */ /* 0x001fca00000000ff */
[----:B------:R-:W-:-:S07]  /*5ab0*/  IMAD R22, R9, R156, RZ ;  /* 0x0000009c09167224 */ /* 0x000fce00078e02ff */
.L_x_230:
[----:B------:R-:W-:Y:S05]  /*5ac0*/  BSYNC B1 ;  /* 0x0000000000017941 */ /* 0x000fea0003800000 */
.L_x_229:
[----:B0-----:R-:W-:Y:S01]  /*5ad0*/  @!P5 IMAD R9, R56, R155, R22 ;  /* 0x0000009b3809d224 */ /* 0x001fe200078e0216 */
[----:B------:R-:W-:Y:S04]  /*5ae0*/  BSSY B1, `(.L_x_231) ;  /* 0x0000006000017945 */ /* 0x000fe80003800000 */
[----:B------:R0:W-:Y:S01]  /*5af0*/  @!P5 STG.E.U8 desc[UR36][R6.64+0x40], R9 ;  /* 0x000040090600d986 */ /* 0x0001e2000c101124 */
[----:B------:R-:W-:Y:S05]  /*5b00*/  @P1 BRA `(.L_x_232) ;  /* 0x00000000000c1947 */ /* 0x000fea0003800000 */
[----:B--2---:R-:W0:Y:S02]  /*5b10*/  LDG.E.U8 R157, desc[UR36][R4.64+0x41] ;  /* 0x00004124049d7981 */ /* 0x004e24000c1e1100 */
[----:B0-----:R-:W-:-:S05]  /*5b20*/  PRMT R9, R157, 0x8880, RZ ;  /* 0x000088809d097816 */ /* 0x001fca00000000ff */
[----:B------:R-:W-:-:S07]  /*5b30*/  IMAD R22, R9, R156, RZ ;  /* 0x0000009c09167224 */ /* 0x000fce00078e02ff */
.L_x_232:
[----:B------:R-:W-:Y:S05]  /*5b40*/  BSYNC B1 ;  /* 0x0000000000017941 */ /* 0x000fea0003800000 */
.L_x_231:
        /* <DEDUP_REMOVED lines=11> */
.L_x_234:
[----:B------:R-:W-:Y:S05]  /*5c00*/  BSYNC B1 ;  /* 0x0000000000017941 */ /* 0x000fea0003800000 */
.L_x_233:
[----:B0-----:R-:W-:Y:S01]  /*5c10*/  @!P4 IMAD R9, R58, R155, R22 ;  /* 0x0000009b3a09c224 */ /* 0x001fe200078e0216 */
[----:B------:R-:W-:Y:S04]  /*5c20*/  BSSY B1, `(.L_x_235) ;  /* 0x0000006000017945 */ /* 0x000fe80003800000 */
[----:B------:R0:W-:Y:S01]  /*5c30*/  @!P4 STG.E.U8 desc[UR36][R10.64+0x40], R9 ;  /* 0x000040090a00c986 */ /* 0x0001e2000c101124 */
[----:B------:R-:W-:Y:S05]  /*5c40*/  @P3 BRA `(.L_x_236) ;  /* 0x00000000000c3947 */ /* 0x000fea0003800000 */
[----:B--2---:R-:W0:Y:S02]  /*5c50*/  LDG.E.U8 R157, desc[UR36][R12.64+0x41] ;  /* 0x000041240c9d7981 */ /* 0x004e24000c1e1100 */
[----:B0-----:R-:W-:-:S05]  /*5c60*/  PRMT R9, R157, 0x8880, RZ ;  /* 0x000088809d097816 */ /* 0x001fca00000000ff */
[----:B------:R-:W-:-:S07]  /*5c70*/  IMAD R22, R9, R156, RZ ;  /* 0x0000009c09167224 */ /* 0x000fce00078e02ff */
.L_x_236:
[----:B------:R-:W-:Y:S05]  /*5c80*/  BSYNC B1 ;  /* 0x0000000000017941 */ /* 0x000fea0003800000 */
.L_x_235:
[----:B------:R-:W-:Y:S01]  /*5c90*/  @!P3 IMAD R59, R59, R155, R22 ;  /* 0x0000009b3b3bb224 */ /* 0x000fe200078e0216 */
[----:B------:R-:W-:Y:S04]  /*5ca0*/  BSSY B1, `(.L_x_237) ;  /* 0x0000006000017945 */ /* 0x000fe80003800000 */
[----:B------:R0:W-:Y:S01]  /*5cb0*/  @!P3 STG.E.U8 desc[UR36][R10.64+0x41], R59 ;  /* 0x0000413b0a00b986 */ /* 0x0001e2000c101124 */
[----:B------:R-:W-:Y:S05]  /*5cc0*/  @P5 BRA `(.L_x_238) ;  /* 0x00000000000c5947 */ /* 0x000fea0003800000 */
[----:B--2---:R-:W0:Y:S02]  /*5cd0*/  LDG.E.U8 R157, desc[UR36][R4.64+0x48] ;  /* 0x00004824049d7981 */ /* 0x004e24000c1e1100 */
[----:B0-----:R-:W-:-:S05]  /*5ce0*/  PRMT R9, R157, 0x8880, RZ ;  /* 0x000088809d097816 */ /* 0x001fca00000000ff */
[----:B------:R-:W-:-:S07]  /*5cf0*/  IMAD R22, R9, R156, RZ ;  /* 0x0000009c09167224 */ /* 0x000fce00078e02ff */
.L_x_238:
[----:B------:R-:W-:Y:S05]  /*5d00*/  BSYNC B1 ;  /* 0x0000000000017941 */ /* 0x000fea0003800000 */
.L_x_237:
[----:B0-----:R-:W-:Y:S01]  /*5d10*/  @!P5 IMAD R9, R60, R155, R22 ;  /* 0x0000009b3c09d224 */ /* 0x001fe200078e0216 */
[----:B------:R-:W-:Y:S04]  /*5d20*/  BSSY B1, `(.L_x_239) ;  /* 0x0000006000017945 */ /* 0x000fe80003800000 */
[----:B------:R0:W-:Y:S01]  /*5d30*/  @!P5 STG.E.U8 desc[UR36][R6.64+0x48], R9 ;  /* 0x000048090600d986 */ /* 0x0001e2000c101124 */
[----:B------:R-:W-:Y:S05]  /*5d40*/  @P1 BRA `(.L_x_240) ;  /* 0x00000000000c1947 */ /* 0x000fea0003800000 */
[----:B--2---:R-:W0:Y:S02]  /*5d50*/  LDG.E.U8 R157, desc[UR36][R4.64+0x49] ;  /* 0x00004924049d7981 */ /* 0x004e24000c1e1100 */
[----:B0-----:R-:W-:-:S05]  /*5d60*/  PRMT R9, R157, 0x8880, RZ ;  /* 0x000088809d097816 */ /* 0x001fca00000000ff */
[----:B------:R-:W-:-:S07]  /*5d70*/  IMAD R22, R9, R156, RZ ;  /* 0x0000009c09167224 */ /* 0x000fce00078e02ff */
.L_x_240:
[----:B------:R-:W-:Y:S05]  /*5d80*/  BSYNC B1 ;  /* 0x0000000000017941 */ /* 0x000fea0003800000 */
.L_x_239:
        /* <DEDUP_REMOVED lines=11> */
.L_x_242:
[----:B------:R-:W-:Y:S05]  /*5e40*/  BSYNC B1 ;  /* 0x0000000000017941 */ /* 0x000fea0003800000 */
.L_x_241:
[----:B0-----:R-:W-:Y:S01]  /*5e50*/  @!P4 IMAD R9, R62, R155, R22 ;  /* 0x0000009b3e09c224 */ /* 0x001fe200078e0216 */
[----:B------:R-:W-:Y:S04]  /*5e60*/  BSSY B1, `(.L_x_243) ;  /* 0x0000006000017945 */ /* 0x000fe80003800000 */
[----:B------:R0:W-:Y:S01]  /*5e70*/  @!P4 STG.E.U8 desc[UR36][R10.64+0x48], R9 ;  /* 0x000048090a00c986 */ /* 0x0001e2000c101124 */
[----:B------:R-:W-:Y:S05]  /*5e80*/  @P3 BRA `(.L_x_244) ;  /* 0x00000000000c3947 */ /* 0x000fea0003800000 */
[----:B--2---:R-:W0:Y:S02]  /*5e90*/  LDG.E.U8 R157, desc[UR36][R12.64+0x49] ;  /* 0x000049240c9d7981 */ /* 0x004e24000c1e1100 */
[----:B0-----:R-:W-:-:S05]  /*5ea0*/  PRMT R9, R157, 0x8880, RZ ;  /* 0x000088809d097816 */ /* 0x001fca00000000ff */
[----:B------:R-:W-:-:S07]  /*5eb0*/  IMAD R22, R9, R156, RZ ;  /* 0x0000009c09167224 */ /* 0x000fce00078e02ff */
.L_x_244:
[----:B------:R-:W-:Y:S05]  /*5ec0*/  BSYNC B1 ;  /* 0x0000000000017941 */ /* 0x000fea0003800000 */
.L_x_243:
[----:B------:R-:W-:Y:S01]  /*5ed0*/  @!P3 IMAD R63, R63, R155, R22 ;  /* 0x0000009b3f3fb224 */ /* 0x000fe200078e0216 */
[----:B------:R-:W-:Y:S04]  /*5ee0*/  BSSY B1, `(.L_x_245) ;  /* 0x0000006000017945 */ /* 0x000fe80003800000 */
[----:B------:R0:W-:Y:S01]  /*5ef0*/  @!P3 STG.E.U8 desc[UR36][R10.64+0x49], R63 ;  /* 0x0000493f0a00b986 */ /* 0x0001e2000c101124 */
[----:B------:R-:W-:Y:S05]  /*5f00*/  @P5 BRA `(.L_x_246) ;  /* 0x00000000000c5947 */ /* 0x000fea0003800000 */
[----:B--2---:R-:W0:Y:S02]  /*5f10*/  LDG.E.U8 R157, desc[UR36][R4.64+0x50] ;  /* 0x00005024049d7981 */ /* 0x004e24000c1e1100 */
[----:B0-----:R-:W-:-:S05]  /*5f20*/  PRMT R9, R157, 0x8880, RZ ;  /* 0x000088809d097816 */ /* 0x001fca00000000ff */
[----:B------:R-:W-:-:S07]  /*5f30*/  IMAD R22, R9, R156, RZ ;  /* 0x0000009c09167224 */ /* 0x000fce00078e02ff */
.L_x_246:
[----:B------:R-:W-:Y:S05]  /*5f40*/  BSYNC B1 ;  /* 0x0000000000017941 */ /* 0x000fea0003800000 */
.L_x_245:
[----:B0-----:R-:W-:Y:S01]  /*5f50*/  @!P5 IMAD R9, R64, R155, R22 ;  /* 0x0000009b4009d224 */ /* 0x001fe200078e0216 */
[----:B------:R-:W-:Y:S04]  /*5f60*/  BSSY B1, `(.L_x_247) ;  /* 0x0000006000017945 */ /* 0x000fe80003800000 */
[----:B------:R0:W-:Y:S01]  /*5f70*/  @!P5 STG.E.U8 desc[UR36][R6.64+0x50], R9 ;  /* 0x000050090600d986 */ /* 0x0001e2000c101124 */
[----:B------:R-:W-:Y:S05]  /*5f80*/  @P1 BRA `(.L_x_248) ;  /* 0x00000000000c1947 */ /* 0x000fea0003800000 */
[----:B--2---:R-:W0:Y:S02]  /*5f90*/  LDG.E.U8 R157, desc[UR36][R4.64+0x51] ;  /* 0x00005124049d7981 */ /* 0x004e24000c1e1100 */
[----:B0-----:R-:W-:-:S05]  /*5fa0*/  PRMT R9, R157, 0x8880, RZ ;  /* 0x000088809d097816 */ /* 0x001fca00000000ff */
[----:B------:R-:W-:-:S07]  /*5fb0*/  IMAD R22, R9, R156, RZ ;  /* 0x0000009c09167224 */ /* 0x000fce00078e02ff */
.L_x_248:
[----:B------:R-:W-:Y:S05]  /*5fc0*/  BSYNC B1 ;  /* 0x0000000000017941 */ /* 0x000fea0003800000 */
.L_x_247:
        /* <DEDUP_REMOVED lines=11> */
.L_x_250:
[----:B------:R-:W-:Y:S05]  /*6080*/  BSYNC B1 ;  /* 0x0000000000017941 */ /* 0x000fea0003800000 */
.L_x_249:
[----:B0-----:R-:W-:Y:S01]  /*6090*/  @!P4 IMAD R9, R66, R155, R22 ;  /* 0x0000009b4209c224 */ /* 0x001fe200078e0216 */
[----:B------:R-:W-:Y:S04]  /*60a0*/  BSSY B1, `(.L_x_251) ;  /* 0x0000006000017945 */ /* 0x000fe80003800000 */
[----:B------:R0:W-:Y:S01]  /*60b0*/  @!P4 STG.E.U8 desc[UR36][R10.64+0x50], R9 ;  /* 0x000050090a00c986 */ /* 0x0001e2000c101124 */
[----:B------:R-:W-:Y:S05]  /*60c0*/  @P3 BRA `(.L_x_252) ;  /* 0x00000000000c3947 */ /* 0x000fea0003800000 */
[----:B--2---:R-:W0:Y:S02]  /*60d0*/  LDG.E.U8 R157, desc[UR36][R12.64+0x51] ;  /* 0x000051240c9d7981 */ /* 0x004e24000c1e1100 */
[----:B0-----:R-:W-:-:S05]  /*60e0*/  PRMT R9, R157, 0x8880, RZ ;  /* 0x000088809d097816 */ /* 0x001fca00000000ff */
[----:B------:R-:W-:-:S07]  /*60f0*/  IMAD R22, R9, R156, RZ ;  /* 0x0000009c09167224 */ /* 0x000fce00078e02ff */
.L_x_252:
[----:B------:R-:W-:Y:S05]  /*6100*/  BSYNC B1 ;  /* 0x0000000000017941 */ /* 0x000fea0003800000 */
.L_x_251:
[----:B------:R-:W-:Y:S01]  /*6110*/  @!P3 IMAD R67, R67, R155, R22 ;  /* 0x0000009b4343b224 */ /* 0x000fe200078e0216 */
[----:B------:R-:W-:Y:S04]  /*6120*/  BSSY B1, `(.L_x_253) ;  /* 0x0000006000017945 */ /* 0x000fe80003800000 */
[----:B------:R0:W-:Y:S01]  /*6130*/  @!P3 STG.E.U8 desc[UR36][R10.64+0x51], R67 ;  /* 0x000051430a00b986 */ /* 0x0001e2000c101124 */
[----:B------:R-:W-:Y:S05]  /*6140*/  @P5 BRA `(.L_x_254) ;  /* 0x00000000000c5947 */ /* 0x000fea0003800000 */
[----:B--2---:R-:W0:Y:S02]  /*6150*/  LDG.E.U8 R157, desc[UR36][R4.64+0x58] ;  /* 0x00005824049d7981 */ /* 0x004e24000c1e1100 */
[----:B0-----:R-:W-:-:S05]  /*6160*/  PRMT R9, R157, 0x8880, RZ ;  /* 0x000088809d097816 */ /* 0x001fca00000000ff */
[----:B------:R-:W-:-:S07]  /*6170*/  IMAD R22, R9, R156, RZ ;  /* 0x0000009c09167224 */ /* 0x000fce00078e02ff */
.L_x_254:
[----:B------:R-:W-:Y:S05]  /*6180*/  BSYNC B1 ;  /* 0x0000000000017941 */ /* 0x000fea0003800000 */
.L_x_253:
[----:B0-----:R-:W-:Y:S01]  /*6190*/  @!P5 IMAD R9, R68, R155, R22 ;  /* 0x0000009b4409d224 */ /* 0x001fe200078e0216 */
[----:B------:R-:W-:Y:S04]  /*61a0*/  BSSY B1, `(.L_x_255) ;  /* 0x0000006000017945 */ /* 0x000fe80003800000 */
[----:B------:R0:W-:Y:S01]  /*61b0*/  @!P5 STG.E.U8 desc[UR36][R6.64+0x58], R9 ;  /* 0x000058090600d986 */ /* 0x0001e2000c101124 */
[----:B------:R-:W-:Y:S05]  /*61c0*/  @P1 BRA `(.L_x_256) ;  /* 0x00000000000c1947 */ /* 0x000fea0003800000 */
[----:B--2---:R-:W0:Y:S02]  /*61d0*/  LDG.E.U8 R157, desc[UR36][R4.64+0x59] ;  /* 0x00005924049d7981 */ /* 0x004e24000c1e1100 */
[----:B0-----:R-:W-:-:S05]  /*61e0*/  PRMT R9, R157, 0x8880, RZ ;  /* 0x000088809d097816 */ /* 0x001fca00000000ff */
[----:B------:R-:W-:-:S07]  /*61f0*/  IMAD R22, R9, R156, RZ ;  /* 0x0000009c09167224 */ /* 0x000fce00078e02ff */
.L_x_256:
[----:B------:R-:W-:Y:S05]  /*6200*/  BSYNC B1 ;  /* 0x0000000000017941 */ /* 0x000fea0003800000 */
.L_x_255:
        /* <DEDUP_REMOVED lines=11> */
.L_x_258:
[----:B------:R-:W-:Y:S05]  /*62c0*/  BSYNC B1 ;  /* 0x0000000000017941 */ /* 0x000fea0003800000 */
.L_x_257:
[----:B0-----:R-:W-:Y:S01]  /*62d0*/  @!P4 IMAD R9, R70, R155, R22 ;  /* 0x0000009b4609c224 */ /* 0x001fe200078e0216 */
[----:B------:R-:W-:Y:S04]  /*62e0*/  BSSY B1, `(.L_x_259) ;  /* 0x0000006000017945 */ /* 0x000fe80003800000 */
[----:B------:R0:W-:Y:S01]  /*62f0*/  @!P4 STG.E.U8 desc[UR36][R10.64+0x58], R9 ;  /* 0x000058090a00c986 */ /* 0x0001e2000c101124 */
[----:B------:R-:W-:Y:S05]  /*6300*/  @P3 BRA `(.L_x_260) ;  /* 0x00000000000c3947 */ /* 0x000fea0003800000 */
[----:B--2---:R-:W0:Y:S02]  /*6310*/  LDG.E.U8 R157, desc[UR36][R12.64+0x59] ;  /* 0x000059240c9d7981 */ /* 0x004e24000c1e1100 */
[----:B0-----:R-:W-:-:S05]  /*6320*/  PRMT R9, R157, 0x8880, RZ ;  /* 0x000088809d097816 */ /* 0x001fca00000000ff */
[----:B------:R-:W-:-:S07]  /*6330*/  IMAD R22, R9, R156, RZ ;  /* 0x0000009c09167224 */ /* 0x000fce00078e02ff */
.L_x_260:
[----:B------:R-:W-:Y:S05]  /*6340*/  BSYNC B1 ;  /* 0x0000000000017941 */ /* 0x000fea0003800000 */
.L_x_259:
[----:B------:R-:W-:Y:S01]  /*6350*/  @!P3 IMAD R71, R71, R155, R22 ;  /* 0x0000009b4747b224 */ /* 0x000fe200078e0216 */
[----:B------:R-:W-:Y:S04]  /*6360*/  BSSY B1, `(.L_x_261) ;  /* 0x0000006000017945 */ /* 0x000fe80003800000 */
[----:B------:R0:W-:Y:S01]  /*6370*/  @!P3 STG.E.U8 desc[UR36][R10.64+0x59], R71 ;  /* 0x000059470a00b986 */ /* 0x0001e2000c101124 */
[----:B------:R-:W-:Y:S05]  /*6380*/  @P5 BRA `(.L_x_262) ;  /* 0x00000000000c5947 */ /* 0x000fea0003800000 */
[----:B--2---:R-:W0:Y:S02]  /*6390*/  LDG.E.U8 R157, desc[UR36][R4.64+0x60] ;  /* 0x00006024049d7981 */ /* 0x004e24000c1e1100 */
[----:B0-----:R-:W-:-:S05]  /*63a0*/  PRMT R9, R157, 0x8880, RZ ;  /* 0x000088809d097816 */ /* 0x001fca00000000ff */
[----:B------:R-:W-:-:S07]  /*63b0*/  IMAD R22, R9, R156, RZ ;  /* 0x0000009c09167224 */ /* 0x000fce00078e02ff */
.L_x_262:
[----:B------:R-:W-:Y:S05]  /*63c0*/  BSYNC B1 ;  /* 0x0000000000017941 */ /* 0x000fea0003800000 */
.L_x_261:
[----:B0-----:R-:W-:Y:S01]  /*63d0*/  @!P5 IMAD R9, R72, R155, R22 ;  /* 0x0000009b4809d224 */ /* 0x001fe200078e0216 */
[----:B------:R-:W-:Y:S04]  /*63e0*/  BSSY B1, `(.L_x_263) ;  /* 0x0000006000017945 */ /* 0x000fe80003800000 */
[----:B------:R0:W-:Y:S01]  /*63f0*/  @!P5 STG.E.U8 desc[UR36][R6.64+0x60], R9 ;  /* 0x000060090600d986 */ /* 0x0001e2000c101124 */
[----:B------:R-:W-:Y:S05]  /*6400*/  @P1 BRA `(.L_x_264) ;  /* 0x00000000000c1947 */ /* 0x000fea0003800000 */
[----:B--2---:R-:W0:Y:S02]  /*6410*/  LDG.E.U8 R157, desc[UR36][R4.64+0x61] ;  /* 0x00006124049d7981 */ /* 0x004e24000c1e1100 */
[----:B0-----:R-:W-:-:S05]  /*6420*/  PRMT R9, R157, 0x8880, RZ ;  /* 0x000088809d097816 */ /* 0x001fca00000000ff */
[----:B------:R-:W-:-:S07]  /*6430*/  IMAD R22, R9, R156, RZ ;  /* 0x0000009c09167224 */ /* 0x000fce00078e02ff */
.L_x_264:
[----:B------:R-:W-:Y:S05]  /*6440*/  BSYNC B1 ;  /* 0x0000000000017941 */ /* 0x000fea0003800000 */
.L_x_263:
        /* <DEDUP_REMOVED lines=11> */
.L_x_266:
[----:B------:R-:W-:Y:S05]  /*6500*/  BSYNC B1 ;  /* 0x0000000000017941 */ /* 0x000fea0003800000 */
.L_x_265:
[----:B0-----:R-:W-:Y:S01]  /*6510*/  @!P4 IMAD R9, R74, R155, R22 ;  /* 0x0000009b4a09c224 */ /* 0x001fe200078e0216 */
[----:B------:R-:W-:Y:S04]  /*6520*/  BSSY B1, `(.L_x_267) ;  /* 0x0000006000017945 */ /* 0x000fe80003800000 */
[----:B------:R0:W-:Y:S01]  /*6530*/  @!P4 STG.E.U8 desc[UR36][R10.64+0x60], R9 ;  /* 0x000060090a00c986 */ /* 0x0001e2000c101124 */
[----:B------:R-:W-:Y:S05]  /*6540*/  @P3 BRA `(.L_x_268) ;  /* 0x00000000000c3947 */ /* 0x000fea0003800000 */
[----:B--2---:R-:W0:Y:S02]  /*6550*/  LDG.E.U8 R157, desc[UR36][R12.64+0x61] ;  /* 0x000061240c9d7981 */ /* 0x004e24000c1e1100 */
[----:B0-----:R-:W-:-:S05]  /*6560*/  PRMT R9, R157, 0x8880, RZ ;  /* 0x000088809d097816 */ /* 0x001fca00000000ff */
[----:B------:R-:W-:-:S07]  /*6570*/  IMAD R22, R9, R156, RZ ;  /* 0x0000009c09167224 */ /* 0x000fce00078e02ff */
.L_x_268:
[----:B------:R-:W-:Y:S05]  /*6580*/  BSYNC B1 ;  /* 0x0000000000017941 */ /* 0x000fea0003800000 */
.L_x_267:
[----:B------:R-:W-:Y:S01]  /*6590*/  @!P3 IMAD R75, R75, R155, R22 ;  /* 0x0000009b4b4bb224 */ /* 0x000fe200078e0216 */
[----:B------:R-:W-:Y:S04]  /*65a0*/  BSSY B1, `(.L_x_269) ;  /* 0x0000006000017945 */ /* 0x000fe80003800000 */
[----:B------:R0:W-:Y:S01]  /*65b0*/  @!P3 STG.E.U8 desc[UR36][R10.64+0x61], R75 ;  /* 0x0000614b0a00b986 */ /* 0x0001e2000c101124 */
[----:B------:R-:W-:Y:S05]  /*65c0*/  @P5 BRA `(.L_x_270) ;  /* 0x00000000000c5947 */ /* 0x000fea0003800000 */
[----:B--2---:R-:W0:Y:S02]  /*65d0*/  LDG.E.U8 R157, desc[UR36][R4.64+0x68] ;  /* 0x00006824049d7981 */ /* 0x004e24000c1e1100 */
[----:B0-----:R-:W-:-:S05]  /*65e0*/  PRMT R9, R157, 0x8880, RZ ;  /* 0x000088809d097816 */ /* 0x001fca00000000ff */
[----:B------:R-:W-:-:S07]  /*65f0*/  IMAD R22, R9, R156, RZ ;  /* 0x0000009c09167224 */ /* 0x000fce00078e02ff */
.L_x_270:
[----:B------:R-:W-:Y:S05]  /*6600*/  BSYNC B1 ;  /* 0x0000000000017941 */ /* 0x000fea0003800000 */
.L_x_269:
[----:B0-----:R-:W-:Y:S01]  /*6610*/  @!P5 IMAD R9, R76, R155, R22 ;  /* 0x0000009b4c09d224 */ /* 0x001fe200078e0216 */
[----:B------:R-:W-:Y:S04]  /*6620*/  BSSY B1, `(.L_x_271) ;  /* 0x0000006000017945 */ /* 0x000fe80003800000 */
[----:B------:R0:W-:Y:S01]  /*6630*/  @!P5 STG.E.U8 desc[UR36][R6.64+0x68], R9 ;  /* 0x000068090600d986 */ /* 0x0001e2000c101124 */
[----:B------:R-:W-:Y:S05]  /*6640*/  @P1 BRA `(.L_x_272) ;  /* 0x00000000000c1947 */ /* 0x000fea0003800000 */
[----:B--2---:R-:W0:Y:S02]  /*6650*/  LDG.E.U8 R157, desc[UR36][R4.64+0x69] ;  /* 0x00006924049d7981 */ /* 0x004e24000c1e1100 */
[----:B0-----:R-:W-:-:S05]  /*6660*/  PRMT R9, R157, 0x8880, RZ ;  /* 0x000088809d097816 */ /* 0x001fca00000000ff */
[----:B------:R-:W-:-:S07]  /*6670*/  IMAD R22, R9, R156, RZ ;  /* 0x0000009c09167224 */ /* 0x000fce00078e02ff */
.L_x_272:
[----:B------:R-:W-:Y:S05]  /*6680*/  BSYNC B1 ;  /* 0x0000000000017941 */ /* 0x000fea0003800000 */
.L_x_271:
        /* <DEDUP_REMOVED lines=11> */
.L_x_274:
[----:B------:R-:W-:Y:S05]  /*6740*/  BSYNC B1 ;  /* 0x0000000000017941 */ /* 0x000fea0003800000 */
.L_x_273:
[----:B0-----:R-:W-:Y:S01]  /*6750*/  @!P4 IMAD R9, R78, R155, R22 ;  /* 0x0000009b4e09c224 */ /* 0x001fe200078e0216 */
[----:B------:R-:W-:Y:S04]  /*6760*/  BSSY B1, `(.L_x_275) ;  /* 0x0000006000017945 */ /* 0x000fe80003800000 */
[----:B------:R0:W-:Y:S01]  /*6770*/  @!P4 STG.E.U8 desc[UR36][R10.64+0x68], R9 ;  /* 0x000068090a00c986 */ /* 0x0001e2000c101124 */
[----:B------:R-:W-:Y:S05]  /*6780*/  @P3 BRA `(.L_x_276) ;  /* 0x00000000000c3947 */ /* 0x000fea0003800000 */
[----:B--2---:R-:W0:Y:S02]  /*6790*/  LDG.E.U8 R157, desc[UR36][R12.64+0x69] ;  /* 0x000069240c9d7981 */ /* 0x004e24000c1e1100 */
[----:B0-----:R-:W-:-:S05]  /*67a0*/  PRMT R9, R157, 0x8880, RZ ;  /* 0x000088809d097816 */ /* 0x001fca00000000ff */
[----:B------:R-:W-:-:S07]  /*67b0*/  IMAD R22, R9, R156, RZ ;  /* 0x0000009c09167224 */ /* 0x000fce00078e02ff */
.L_x_276:
[----:B------:R-:W-:Y:S05]  /*67c0*/  BSYNC B1 ;  /* 0x0000000000017941 */ /* 0x000fea0003800000 */
.L_x_275:
[----:B------:R-:W-:Y:S01]  /*67d0*/  @!P3 IMAD R79, R79, R155, R22 ;  /* 0x0000009b4f4fb224 */ /* 0x000fe200078e0216 */
[----:B------:R-:W-:Y:S04]  /*67e0*/  BSSY B1, `(.L_x_277) ;  /* 0x0000006000017945 */ /* 0x000fe80003800000 */
[----:B------:R0:W-:Y:S01]  /*67f0*/  @!P3 STG.E.U8 desc[UR36][R10.64+0x69], R79 ;  /* 0x0000694f0a00b986 */ /* 0x0001e2000c101124 */
[----:B------:R-:W-:Y:S05]  /*6800*/  @P5 BRA `(.L_x_278) ;  /* 0x00000000000c5947 */ /* 0x000fea0003800000 */
[----:B--2---:R-:W0:Y:S02]  /*6810*/  LDG.E.U8 R157, desc[UR36][R4.64+0x70] ;  /* 0x00007024049d7981 */ /* 0x004e24000c1e1100 */
[----:B0-----:R-:W-:-:S05]  /*6820*/  PRMT R9, R157, 0x8880, RZ ;  /* 0x000088809d097816 */ /* 0x001fca00000000ff */
[----:B------:R-:W-:-:S07]  /*6830*/  IMAD R22, R9, R156, RZ ;  /* 0x0000009c09167224 */ /* 0x000fce00078e02ff */
.L_x_278:
[----:B------:R-:W-:Y:S05]  /*6840*/  BSYNC B1 ;  /* 0x0000000000017941 */ /* 0x000fea0003800000 */
.L_x_277:
[----:B0-----:R-:W-:Y:S01]  /*6850*/  @!P5 IMAD R9, R80, R155, R22 ;  /* 0x0000009b5009d224 */ /* 0x001fe200078e0216 */
[----:B------:R-:W-:Y:S04]  /*6860*/  BSSY B1, `(.L_x_279) ;  /* 0x0000006000017945 */ /* 0x000fe80003800000 */
[----:B------:R0:W-:Y:S01]  /*6870*/  @!P5 STG.E.U8 desc[UR36][R6.64+0x70], R9 ;  /* 0x000070090600d986 */ /* 0x0001e2000c101124 */
[----:B------:R-:W-:Y:S05]  /*6880*/  @P1 BRA `(.L_x_280) ;  /* 0x00000000000c1947 */ /* 0x000fea0003800000 */
[----:B--2---:R-:W0:Y:S02]  /*6890*/  LDG.E.U8 R157, desc[UR36][R4.64+0x71] ;  /* 0x00007124049d7981 */ /* 0x004e24000c1e1100 */
[----:B0-----:R-:W-:-:S05]  /*68a0*/  PRMT R9, R157, 0x8880, RZ ;  /* 0x000088809d097816 */ /* 0x001fca00000000ff */
[----:B------:R-:W-:-:S07]  /*68b0*/  IMAD R22, R9, R156, RZ ;  /* 0x0000009c09167224 */ /* 0x000fce00078e02ff */
.L_x_280:
[----:B------:R-:W-:Y:S05]  /*68c0*/  BSYNC B1 ;  /* 0x0000000000017941 */ /* 0x000fea0003800000 */
.L_x_279:
[----:B------:R-:W-:Y:S01]  /*68d0*/  ISETP.LT.OR P4, PT, R3, 0x71, !P0 ;  /* 0x000000710300780c */ /* 0x000fe20004781670 */
[----:B------:R-:W-:Y:S01]  /*68e0*/  @!P1 IMAD R81, R81, R155, R22 ;  /* 0x0000009b51519224 */ /* 0x000fe200078e0216 */
[----:B------:R-:W-:Y:S01]  /*68f0*/  BSSY B1, `(.L_x_281) ;  /* 0x000000a000017945 */ /* 0x000fe20003800000 */
[C---:B------:R-:W-:Y:S02]  /*6900*/  ISETP.LT.OR P3, PT, R3.reuse, 0x72, !P0 ;  /* 0x000000720300780c */ /* 0x040fe40004761670 */
        /* <DEDUP_REMOVED lines=8> */
.L_x_282:
[----:B------:R-:W-:Y:S05]  /*6990*/  BSYNC B1 ;  /* 0x0000000000017941 */ /* 0x000fea0003800000 */
.L_x_281:
[----:B0-----:R-:W-:Y:S01]  /*69a0*/  @!P4 IMAD R9, R82, R155, R22 ;  /* 0x0000009b5209c224 */ /* 0x001fe200078e0216 */
[----:B------:R-:W-:Y:S04]  /*69b0*/  BSSY B1, `(.L_x_283) ;  /* 0x0000006000017945 */ /* 0x000fe80003800000 */
[----:B------:R0:W-:Y:S01]  /*69c0*/  @!P4 STG.E.U8 desc[UR36][R10.64+0x70], R9 ;  /* 0x000070090a00c986 */ /* 0x0001e2000c101124 */
[----:B------:R-:W-:Y:S05]  /*69d0*/  @P3 BRA `(.L_x_284) ;  /* 0x00000000000c3947 */ /* 0x000fea0003800000 */
[----:B--2---:R-:W0:Y:S02]  /*69e0*/  LDG.E.U8 R157, desc[UR36][R12.64+0x71] ;  /* 0x000071240c9d7981 */ /* 0x004e24000c1e1100 */
[----:B0-----:R-:W-:-:S05]  /*69f0*/  PRMT R9, R157, 0x8880, RZ ;  /* 0x000088809d097816 */ /* 0x001fca00000000ff */
[----:B------:R-:W-:-:S07]  /*6a00*/  IMAD R22, R9, R156, RZ ;  /* 0x0000009c09167224 */ /* 0x000fce00078e02ff */
.L_x_284:
[----:B------:R-:W-:Y:S05]  /*6a10*/  BSYNC B1 ;  /* 0x0000000000017941 */ /* 0x000fea0003800000 */
.L_x_283:
[----:B------:R-:W-:Y:S01]  /*6a20*/  @!P3 IMAD R83, R83, R155, R22 ;  /* 0x0000009b5353b224 */ /* 0x000fe200078e0216 */
[----:B------:R-:W-:Y:S04]  /*6a30*/  BSSY B1, `(.L_x_285) ;  /* 0x0000006000017945 */ /* 0x000fe80003800000 */
[----:B------:R0:W-:Y:S01]  /*6a40*/  @!P3 STG.E.U8 desc[UR36][R10.64+0x71], R83 ;  /* 0x000071530a00b986 */ /* 0x0001e2000c101124 */
[----:B------:R-:W-:Y:S05]  /*6a50*/  @P1 BRA `(.L_x_286) ;  /* 0x00000000000c1947 */ /* 0x000fea0003800000 */
[----:B--2---:R-:W0:Y:S02]  /*6a60*/  LDG.E.U8 R157, desc[UR36][R4.64+0x78] ;  /* 0x00007824049d7981 */ /* 0x004e24000c1e1100 */
[----:B0-----:R-:W-:-:S05]  /*6a70*/  PRMT R9, R157, 0x8880, RZ ;  /* 0x000088809d097816 */ /* 0x001fca00000000ff */
[----:B------:R-:W-:-:S07]  /*6a80*/  IMAD R22, R9, R156, RZ ;  /* 0x0000009c09167224 */ /* 0x000fce00078e02ff */
.L_x_286:
[----:B------:R-:W-:Y:S05]  /*6a90*/  BSYNC B1 ;  /* 0x0000000000017941 */ /* 0x000fea0003800000 */
.L_x_285:
[----:B0-----:R-:W-:Y:S01]  /*6aa0*/  @!P1 IMAD R9, R84, R155, R22 ;  /* 0x0000009b54099224 */ /* 0x001fe200078e0216 */
[----:B------:R-:W-:Y:S04]  /*6ab0*/  BSSY B1, `(.L_x_287) ;  /* 0x0000006000017945 */ /* 0x000fe80003800000 */
[----:B------:R0:W-:Y:S01]  /*6ac0*/  @!P1 STG.E.U8 desc[UR36][R6.64+0x78], R9 ;  /* 0x0000780906009986 */ /* 0x0001e2000c101124 */
[----:B------:R-:W-:Y:S05]  /*6ad0*/  @P2 BRA `(.L_x_288) ;  /* 0x00000000000c2947 */ /* 0x000fea0003800000 */
[----:B--2---:R-:W0:Y:S02]  /*6ae0*/  LDG.E.U8 R157, desc[UR36][R4.64+0x79] ;  /* 0x00007924049d7981 */ /* 0x004e24000c1e1100 */
[----:B0-----:R-:W-:-:S05]  /*6af0*/  PRMT R9, R157, 0x8880, RZ ;  /* 0x000088809d097816 */ /* 0x001fca00000000ff */
[----:B------:R-:W-:-:S07]  /*6b00*/  IMAD R22, R9, R156, RZ ;  /* 0x0000009c09167224 */ /* 0x000fce00078e02ff */
.L_x_288:
[----:B------:R-:W-:Y:S05]  /*6b10*/  BSYNC B1 ;  /* 0x0000000000017941 */ /* 0x000fea0003800000 */
.L_x_287:
[----:B------:R-:W-:Y:S01]  /*6b20*/  @!P2 IMAD R85, R85, R155, R22 ;  /* 0x0000009b5555a224 */ /* 0x000fe200078e0216 */
[----:B------:R-:W-:Y:S04]  /*6b30*/  BSSY B1, `(.L_x_289) ;  /* 0x0000006000017945 */ /* 0x000fe80003800000 */
[----:B------:R0:W-:Y:S01]  /*6b40*/  @!P2 STG.E.U8 desc[UR36][R6.64+0x79], R85 ;  /* 0x000079550600a986 */ /* 0x0001e2000c101124 */
[----:B------:R-:W-:Y:S05]  /*6b50*/  @P5 BRA `(.L_x_290) ;  /* 0x00000000000c5947 */ /* 0x000fea0003800000 */
[----:B--2---:R-:W2:Y:S02]  /*6b60*/  LDG.E.U8 R157, desc[UR36][R12.64+0x78] ;  /* 0x000078240c9d7981 */ /* 0x004ea4000c1e1100 */
[----:B--2---:R-:W-:-:S05]  /*6b70*/  PRMT R5, R157, 0x8880, RZ ;  /* 0x000088809d057816 */ /* 0x004fca00000000ff */
[----:B------:R-:W-:-:S07]  /*6b80*/  IMAD R22, R5, R156, RZ ;  /* 0x0000009c05167224 */ /* 0x000fce00078e02ff */
.L_x_290:
[----:B------:R-:W-:Y:S05]  /*6b90*/  BSYNC B1 ;  /* 0x0000000000017941 */ /* 0x000fea0003800000 */
.L_x_289:
[----:B------:R-:W-:Y:S01]  /*6ba0*/  @!P5 IMAD R5, R86, R155, R22 ;  /* 0x0000009b5605d224 */ /* 0x000fe200078e0216 */
[----:B------:R-:W-:Y:S01]  /*6bb0*/  ISETP.LT.OR P0, PT, R3, 0x7a, !P0 ;  /* 0x0000007a0300780c */ /* 0x000fe20004701670 */
[----:B------:R-:W-:Y:S03]  /*6bc0*/  BSSY B1, `(.L_x_291) ;  /* 0x0000006000017945 */ /* 0x000fe60003800000 */
[----:B------:R0:W-:Y:S09]  /*6bd0*/  @!P5 STG.E.U8 desc[UR36][R10.64+0x78], R5 ;  /* 0x000078050a00d986 */ /* 0x0001f2000c101124 */
[----:B------:R-:W-:Y:S05]  /*6be0*/  @P0 BRA `(.L_x_292) ;  /* 0x00000000000c0947 */ /* 0x000fea0003800000 */
[----:B--2---:R-:W2:Y:S02]  /*6bf0*/  LDG.E.U8 R157, desc[UR36][R12.64+0x79] ;  /* 0x000079240c9d7981 */ /* 0x004ea4000c1e1100 */
[----:B--2---:R-:W-:-:S05]  /*6c00*/  PRMT R3, R157, 0x8880, RZ ;  /* 0x000088809d037816 */ /* 0x004fca00000000ff */
[----:B------:R-:W-:-:S07]  /*6c10*/  IMAD R22, R3, R156, RZ ;  /* 0x0000009c03167224 */ /* 0x000fce00078e02ff */
.L_x_292:
[----:B------:R-:W-:Y:S05]  /*6c20*/  BSYNC B1 ;  /* 0x0000000000017941 */ /* 0x000fea0003800000 */
.L_x_291:
[----:B------:R-:W-:Y:S01]  /*6c30*/  IMAD R87, R87, R155, R22 ;  /* 0x0000009b57577224 */ /* 0x000fe200078e0216 */
[----:B------:R-:W-:Y:S06]  /*6c40*/  @P0 BRA `(.L_x_293) ;  /* 0x0000001800180947 */ /* 0x000fec0003800000 */
[----:B------:R0:W-:Y:S01]  /*6c50*/  STG.E.U8 desc[UR36][R10.64+0x79], R87 ;  /* 0x000079570a007986 */ /* 0x0001e2000c101124 */
[----:B------:R-:W-:Y:S05]  /*6c60*/  BRA `(.L_x_293) ;  /* 0x0000001800107947 */ /* 0x000fea0003800000 */
.L_x_36:
[C---:B------:R-:W-:Y:S02]  /*6c70*/  ISETP.GE.AND P2, PT, R0.reuse, 0x1, PT ;  /* 0x000000010000780c */ /* 0x040fe40003f46270 */
[----:B------:R-:W-:Y:S02]  /*6c80*/  ISETP.GE.AND P0, PT, R0, 0x9, PT ;  /* 0x000000090000780c */ /* 0x000fe40003f06270 */
[C---:B------:R-:W-:Y:S02]  /*6c90*/  ISETP.LT.OR P3, PT, R3.reuse, 0x1, !P2 ;  /* 0x000000010300780c */ /* 0x040fe40005761670 */
[C---:B------:R-:W-:Y:S02]  /*6ca0*/  ISETP.LT.OR P5, PT, R3.reuse, 0x2, !P2 ;  /* 0x000000020300780c */ /* 0x040fe400057a1670 */
[C---:B------:R-:W-:Y:S02]  /*6cb0*/  ISETP.LT.OR P1, PT, R3.reuse, 0x1, !P0 ;  /* 0x000000010300780c */ /* 0x040fe40004721670 */
[----:B------:R-:W-:-:S07]  /*6cc0*/  ISETP.LT.OR P4, PT, R3, 0x2, !P0 ;  /* 0x000000020300780c */ /* 0x000fce0004781670 */
[-C--:B------:R-:W-:Y:S02]  /*6cd0*/  @!P3 IMAD R5, R88, R155.reuse, RZ ;  /* 0x0000009b5805b224 */ /* 0x080fe400078e02ff */
[-C--:B------:R-:W-:Y:S02]  /*6ce0*/  @!P5 IMAD R89, R89, R155.reuse, RZ ;  /* 0x0000009b5959d224 */ /* 0x080fe400078e02ff */
[-C--:B------:R-:W-:Y:S01]  /*6cf0*/  @!P1 IMAD R13, R90, R155.reuse, RZ ;  /* 0x0000009b5a0d9224 */ /* 0x080fe200078e02ff */
[----:B------:R0:W-:Y:S01]  /*6d00*/  @!P3 STG.E.U8 desc[UR36][R160.64], R5 ;  /* 0x00000005a000b986 */ /* 0x0001e2000c101124 */
[----:B------:R-:W-:Y:S01]  /*6d10*/  ISETP.LT.OR P3, PT, R3, 0x9, !P2 ;  /* 0x000000090300780c */ /* 0x000fe20005761670 */
[----:B------:R-:W-:Y:S02]  /*6d20*/  @!P4 IMAD R91, R91, R155, RZ ;  /* 0x0000009b5b5bc224 */ /* 0x000fe400078e02ff */
[----:B------:R-:W-:Y:S01]  /*6d30*/  @!P5 STG.E.U8 desc[UR36][R160.64+0x1], R89 ;  /* 0x00000159a000d986 */ /* 0x000fe2000c101124 */
[----:B------:R-:W-:-:S03]  /*6d40*/  ISETP.LT.OR P5, PT, R3, 0xa, !P2 ;  /* 0x0000000a0300780c */ /* 0x000fc600057a1670 */
[----:B------:R1:W-:Y:S01]  /*6d50*/  @!P1 STG.E.U8 desc[UR36][R8.64], R13 ;  /* 0x0000000d08009986 */ /* 0x0003e2000c101124 */
[----:B------:R-:W-:-:S03]  /*6d60*/  ISETP.LT.OR P1, PT, R3, 0x9, !P0 ;  /* 0x000000090300780c */ /* 0x000fc60004721670 */
[----:B------:R-:W-:Y:S01]  /*6d70*/  @!P4 STG.E.U8 desc[UR36][R8.64+0x1], R91 ;  /* 0x0000015b0800c986 */ /* 0x000fe2000c101124 */
[----:B------:R-:W-:Y:S01]  /*6d80*/  ISETP.LT.OR P4, PT, R3, 0xa, !P0 ;  /* 0x0000000a0300780c */ /* 0x000fe20004781670 */
[----:B------:R-:W-:-:S04]  /*6d90*/  @!P3 IMAD R15, R92, R155, RZ ;  /* 0x0000009b5c0fb224 */ /* 0x000fc800078e02ff */
[-C--:B------:R-:W-:Y:S01]  /*6da0*/  @!P5 IMAD R93, R93, R155.reuse, RZ ;  /* 0x0000009b5d5dd224 */ /* 0x080fe200078e02ff */
[----:B------:R3:W-:Y:S01]  /*6db0*/  @!P3 STG.E.U8 desc[UR36][R160.64+0x8], R15 ;  /* 0x0000080fa000b986 */ /* 0x0007e2000c101124 */
[C---:B------:R-:W-:Y:S02]  /*6dc0*/  ISETP.LT.OR P3, PT, R3.reuse, 0x11, !P2 ;  /* 0x000000110300780c */ /* 0x040fe40005761670 */
[-C--:B0-----:R-:W-:Y:S01]  /*6dd0*/  @!P1 IMAD R5, R94, R155.reuse, RZ ;  /* 0x0000009b5e059224 */ /* 0x081fe200078e02ff */
[----:B------:R-:W-:Y:S01]  /*6de0*/  @!P5 STG.E.U8 desc[UR36][R160.64+0x9], R93 ;  /* 0x0000095da000d986 */ /* 0x000fe2000c101124 */
[----:B------:R-:W-:Y:S02]  /*6df0*/  ISETP.LT.OR P5, PT, R3, 0x12, !P2 ;  /* 0x000000120300780c */ /* 0x000fe400057a1670 */
[----:B------:R-:W-:Y:S01]  /*6e00*/  @!P4 IMAD R95, R95, R155, RZ ;  /* 0x0000009b5f5fc224 */ /* 0x000fe200078e02ff */
[----:B------:R0:W-:Y:S01]  /*6e10*/  @!P1 STG.E.U8 desc[UR36][R8.64+0x8], R5 ;  /* 0x0000080508009986 */ /* 0x0001e2000c101124 */
[----:B------:R-:W-:-:S03]  /*6e20*/  ISETP.LT.OR P1, PT, R3, 0x11, !P0 ;  /* 0x000000110300780c */ /* 0x000fc60004721670 */
[----:B------:R-:W-:Y:S01]  /*6e30*/  @!P4 STG.E.U8 desc[UR36][R8.64+0x9], R95 ;  /* 0x0000095f0800c986 */ /* 0x000fe2000c101124 */
[----:B------:R-:W-:Y:S01]  /*6e40*/  ISETP.LT.OR P4, PT, R3, 0x12, !P0 ;  /* 0x000000120300780c */ /* 0x000fe20004781670 */
[----:B-1----:R-:W-:-:S04]  /*6e50*/  @!P3 IMAD R13, R96, R155, RZ ;  /* 0x0000009b600db224 */ /* 0x002fc800078e02ff */
[-C--:B------:R-:W-:Y:S01]  /*6e60*/  @!P5 IMAD R97, R97, R155.reuse, RZ ;  /* 0x0000009b6161d224 */ /* 0x080fe200078e02ff */
[----:B------:R1:W-:Y:S01]  /*6e70*/  @!P3 STG.E.U8 desc[UR36][R160.64+0x10], R13 ;  /* 0x0000100da000b986 */ /* 0x0003e2000c101124 */
[C---:B------:R-:W-:Y:S02]  /*6e80*/  ISETP.LT.OR P3, PT, R3.reuse, 0x19, !P2 ;  /* 0x000000190300780c */ /* 0x040fe40005761670 */
[-C--:B---3--:R-:W-:Y:S01]  /*6e90*/  @!P1 IMAD R15, R98, R155.reuse, RZ ;  /* 0x0000009b620f9224 */ /* 0x088fe200078e02ff */
[----:B------:R-:W-:Y:S01]  /*6ea0*/  @!P5 STG.E.U8 desc[UR36][R160.64+0x11], R97 ;  /* 0x00001161a000d986 */ /* 0x000fe2000c101124 */
[----:B------:R-:W-:Y:S02]  /*6eb0*/  ISETP.LT.OR P5, PT, R3, 0x1a, !P2 ;  /* 0x0000001a0300780c */ /* 0x000fe400057a1670 */
[----:B------:R-:W-:Y:S01]  /*6ec0*/  @!P4 IMAD R99, R99, R155, RZ ;  /* 0x0000009b6363c224 */ /* 0x000fe200078e02ff */
[----:B------:R3:W-:Y:S01]  /*6ed0*/  @!P1 STG.E.U8 desc[UR36][R8.64+0x10], R15 ;  /* 0x0000100f08009986 */ /* 0x0007e2000c101124 */
[----:B------:R-:W-:-:S03]  /*6ee0*/  ISETP.LT.OR P1, PT, R3, 0x19, !P0 ;  /* 0x000000190300780c */ /* 0x000fc60004721670 */
[----:B------:R-:W-:Y:S01]  /*6ef0*/  @!P4 STG.E.U8 desc[UR36][R8.64+0x11], R99 ;  /* 0x000011630800c986 */ /* 0x000fe2000c101124 */
[----:B------:R-:W-:Y:S01]  /*6f00*/  ISETP.LT.OR P4, PT, R3, 0x1a, !P0 ;  /* 0x0000001a0300780c */ /* 0x000fe20004781670 */
[----:B0-----:R-:W-:-:S04]  /*6f10*/  @!P3 IMAD R5, R100, R155, RZ ;  /* 0x0000009b6405b224 */ /* 0x001fc800078e02ff */
[-C--:B------:R-:W-:Y:S01]  /*6f20*/  @!P5 IMAD R101, R101, R155.reuse, RZ ;  /* 0x0000009b6565d224 */ /* 0x080fe200078e02ff */
[----:B------:R0:W-:Y:S01]  /*6f30*/  @!P3 STG.E.U8 desc[UR36][R160.64+0x18], R5 ;  /* 0x00001805a000b986 */ /* 0x0001e2000c101124 */
[C---:B------:R-:W-:Y:S02]  /*6f40*/  ISETP.LT.OR P3, PT, R3.reuse, 0x21, !P2 ;  /* 0x000000210300780c */ /* 0x040fe40005761670 */
[-C--:B-1----:R-:W-:Y:S01]  /*6f50*/  @!P1 IMAD R13, R102, R155.reuse, RZ ;  /* 0x0000009b660d9224 */ /* 0x082fe200078e02ff */
[----:B------:R-:W-:Y:S01]  /*6f60*/  @!P5 STG.E.U8 desc[UR36][R160.64+0x19], R101 ;  /* 0x00001965a000d986 */ /* 0x000fe2000c101124 */
[----:B------:R-:W-:Y:S02]  /*6f70*/  ISETP.LT.OR P5, PT, R3, 0x22, !P2 ;  /* 0x000000220300780c */ /* 0x000fe400057a1670 */
[----:B------:R-:W-:Y:S01]  /*6f80*/  @!P4 IMAD R103, R103, R155, RZ ;  /* 0x0000009b6767c224 */ /* 0x000fe200078e02ff */
[----:B------:R1:W-:Y:S01]  /*6f90*/  @!P1 STG.E.U8 desc[UR36][R8.64+0x18], R13 ;  /* 0x0000180d08009986 */ /* 0x0003e2000c101124 */
[----:B------:R-:W-:-:S03]  /*6fa0*/  ISETP.LT.OR P1, PT, R3, 0x21, !P0 ;  /* 0x000000210300780c */ /* 0x000fc60004721670 */
[----:B------:R-:W-:Y:S01]  /*6fb0*/  @!P4 STG.E.U8 desc[UR36][R8.64+0x19], R103 ;  /* 0x000019670800c986 */ /* 0x000fe2000c101124 */
[----:B------:R-:W-:Y:S01]  /*6fc0*/  ISETP.LT.OR P4, PT, R3, 0x22, !P0 ;  /* 0x000000220300780c */ /* 0x000fe20004781670 */
[----:B---3--:R-:W-:-:S04]  /*6fd0*/  @!P3 IMAD R15, R104, R155, RZ ;  /* 0x0000009b680fb224 */ /* 0x008fc800078e02ff */
        /* <DEDUP_REMOVED lines=128> */
[----:B------:R-:W-:-:S02]  /*77e0*/  ISETP.GE.AND P1, PT, R0, 0x81, PT ;  /* 0x000000810000780c */ /* 0x000fc40003f26270 */
[C---:B------:R-:W-:Y:S01]  /*77f0*/  ISETP.LT.OR P5, PT, R3.reuse, 0x79, !P0 ;  /* 0x000000790300780c */ /* 0x040fe200047a1670 */
[----:B------:R-:W-:Y:S01]  /*7800*/  @!P4 STG.E.U8 desc[UR36][R8.64+0x71], R147 ;  /* 0x000071930800c986 */ /* 0x000fe2000c101124 */
[C---:B------:R-:W-:Y:S01]  /*7810*/  ISETP.LT.OR P0, PT, R3.reuse, 0x7a, !P0 ;  /* 0x0000007a0300780c */ /* 0x040fe20004701670 */
[----:B0-----:R-:W-:Y:S01]  /*7820*/  @!P3 IMAD R5, R148, R155, RZ ;  /* 0x0000009b9405b224 */ /* 0x001fe200078e02ff */
[----:B------:R-:W-:-:S03]  /*7830*/  ISETP.LT.OR P4, PT, R3, 0x1, !P1 ;  /* 0x000000010300780c */ /* 0x000fc60004f81670 */
[----:B------:R-:W-:Y:S01]  /*7840*/  @!P2 IMAD R149, R149, R155, RZ ;  /* 0x0000009b9595a224 */ /* 0x000fe200078e02ff */
[----:B------:R0:W-:Y:S01]  /*7850*/  @!P3 STG.E.U8 desc[UR36][R160.64+0x78], R5 ;  /* 0x00007805a000b986 */ /* 0x0001e2000c101124 */
[----:B------:R-:W-:-:S03]  /*7860*/  ISETP.LT.OR P3, PT, R3, 0x2, !P1 ;  /* 0x000000020300780c */ /* 0x000fc60004f61670 */
[----:B------:R-:W-:Y:S01]  /*7870*/  @!P2 STG.E.U8 desc[UR36][R160.64+0x79], R149 ;  /* 0x00007995a000a986 */ /* 0x000fe2000c101124 */
[-C--:B-1----:R-:W-:Y:S01]  /*7880*/  @!P5 IMAD R13, R150, R155.reuse, RZ ;  /* 0x0000009b960dd224 */ /* 0x082fe200078e02ff */
[----:B------:R-:W-:Y:S01]  /*7890*/  ISETP.GE.AND P2, PT, R0, 0x89, PT ;  /* 0x000000890000780c */ /* 0x000fe20003f46270 */
[-C--:B------:R-:W-:Y:S02]  /*78a0*/  @!P0 IMAD R151, R151, R155.reuse, RZ ;  /* 0x0000009b97978224 */ /* 0x080fe400078e02ff */
[----:B---3--:R-:W-:Y:S01]  /*78b0*/  @!P4 IMAD R15, R24, R155, RZ ;  /* 0x0000009b180fc224 */ /* 0x008fe200078e02ff */
[----:B------:R1:W-:Y:S01]  /*78c0*/  @!P5 STG.E.U8 desc[UR36][R8.64+0x78], R13 ;  /* 0x0000780d0800d986 */ /* 0x0003e2000c101124 */
[----:B------:R-:W-:-:S03]  /*78d0*/  ISETP.LT.OR P5, PT, R3, 0x1, !P2 ;  /* 0x000000010300780c */ /* 0x000fc600057a1670 */
[----:B------:R-:W-:Y:S01]  /*78e0*/  @!P3 IMAD R25, R25, R155, RZ ;  /* 0x0000009b1919b224 */ /* 0x000fe200078e02ff */
[----:B------:R-:W-:Y:S01]  /*78f0*/  @!P0 STG.E.U8 desc[UR36][R8.64+0x79], R151 ;  /* 0x0000799708008986 */ /* 0x000fe2000c101124 */
[----:B------:R-:W-:-:S03]  /*7900*/  ISETP.LT.OR P0, PT, R3, 0x2, !P2 ;  /* 0x000000020300780c */ /* 0x000fc60005701670 */
[----:B------:R-:W-:Y:S01]  /*7910*/  @!P4 STG.E.U8 desc[UR36][R6.64], R15 ;  /* 0x0000000f0600c986 */ /* 0x000fe2000c101124 */
        /* <DEDUP_REMOVED lines=19> */
[-C--:B------:R-:W-:Y:S01]  /*7a50*/  @!P4 IMAD R9, R32, R155.reuse, RZ ;  /* 0x0000009b2009c224 */ /* 0x080fe200078e02ff */
        /* <DEDUP_REMOVED lines=127> */
[----:B-1----:R-:W-:-:S04]  /*8250*/  @!P5 IMAD R13, R74, R155, RZ ;  /* 0x0000009b4a0dd224 */ /* 0x002fc800078e02ff */
        /* <DEDUP_REMOVED lines=12> */
[----:B------:R-:W-:-:S04]  /*8320*/  @!P0 IMAD R9, R78, R155, RZ ;  /* 0x0000009b4e098224 */ /* 0x000fc800078e02ff */
[-C--:B------:R-:W-:Y:S01]  /*8330*/  @!P4 IMAD R79, R79, R155.reuse, RZ ;  /* 0x0000009b4f4fc224 */ /* 0x080fe200078e02ff */
[----:B------:R1:W-:Y:S01]  /*8340*/  @!P0 STG.E.U8 desc[UR36][R10.64+0x68], R9 ;  /* 0x000068090a008986 */ /* 0x0003e2000c101124 */
[----:B------:R-:W-:Y:S02]  /*8350*/  ISETP.LT.OR P0, PT, R3, 0x71, !P2 ;  /* 0x000000710300780c */ /* 0x000fe40005701670 */
[----:B------:R-:W-:Y:S01]  /*8360*/  @!P3 IMAD R81, R81, R155, RZ ;  /* 0x0000009b5151b224 */ /* 0x000fe200078e02ff */
[----:B------:R3:W-:Y:S01]  /*8370*/  @!P4 STG.E.U8 desc[UR36][R10.64+0x69], R79 ;  /* 0x0000694f0a00c986 */ /* 0x0007e2000c101124 */
[----:B------:R-:W-:-:S03]  /*8380*/  ISETP.LT.OR P4, PT, R3, 0x72, !P2 ;  /* 0x000000720300780c */ /* 0x000fc60005781670 */
[----:B------:R3:W-:Y:S01]  /*8390*/  @!P3 STG.E.U8 desc[UR36][R6.64+0x71], R81 ;  /* 0x000071510600b986 */ /* 0x0007e2000c101124 */
[C---:B------:R-:W-:Y:S02]  /*83a0*/  ISETP.LT.OR P3, PT, R3.reuse, 0x79, !P1 ;  /* 0x000000790300780c */ /* 0x040fe40004f61670 */
[C---:B------:R-:W-:Y:S01]  /*83b0*/  ISETP.LT.OR P1, PT, R3.reuse, 0x7a, !P1 ;  /* 0x0000007a0300780c */ /* 0x040fe20004f21670 */
[----:B------:R3:W-:Y:S01]  /*83c0*/  @!P5 STG.E.U8 desc[UR36][R6.64+0x70], R13 ;  /* 0x0000700d0600d986 */ /* 0x0007e2000c101124 */
[C---:B------:R-:W-:Y:S02]  /*83d0*/  ISETP.LT.OR P5, PT, R3.reuse, 0x79, !P2 ;  /* 0x000000790300780c */ /* 0x040fe400057a1670 */
[----:B------:R-:W-:Y:S01]  /*83e0*/  ISETP.LT.OR P2, PT, R3, 0x7a, !P2 ;  /* 0x0000007a0300780c */ /* 0x000fe20005741670 */
[-C--:B------:R-:W-:Y:S02]  /*83f0*/  @!P0 IMAD R3, R82, R155.reuse, RZ ;  /* 0x0000009b52038224 */ /* 0x080fe400078e02ff */
[----:B------:R-:W-:-:S03]  /*8400*/  @!P4 IMAD R83, R83, R155, RZ ;  /* 0x0000009b5353c224 */ /* 0x000fc600078e02ff */
[----:B------:R3:W-:Y:S01]  /*8410*/  @!P0 STG.E.U8 desc[UR36][R10.64+0x70], R3 ;  /* 0x000070030a008986 */ /* 0x0007e2000c101124 */
[-C--:B0-----:R-:W-:Y:S02]  /*8420*/  @!P3 IMAD R5, R84, R155.reuse, RZ ;  /* 0x0000009b5405b224 */ /* 0x081fe400078e02ff */
[-C--:B------:R-:W-:Y:S01]  /*8430*/  @!P1 IMAD R85, R85, R155.reuse, RZ ;  /* 0x0000009b55559224 */ /* 0x080fe200078e02ff */
[----:B------:R3:W-:Y:S01]  /*8440*/  @!P4 STG.E.U8 desc[UR36][R10.64+0x71], R83 ;  /* 0x000071530a00c986 */ /* 0x0007e2000c101124 */
[-C--:B-1----:R-:W-:Y:S02]  /*8450*/  @!P5 IMAD R9, R86, R155.reuse, RZ ;  /* 0x0000009b5609d224 */ /* 0x082fe400078e02ff */
[----:B------:R-:W-:Y:S01]  /*8460*/  @!P2 IMAD R87, R87, R155, RZ ;  /* 0x0000009b5757a224 */ /* 0x000fe200078e02ff */
[----:B------:R3:W-:Y:S04]  /*8470*/  @!P3 STG.E.U8 desc[UR36][R6.64+0x78], R5 ;  /* 0x000078050600b986 */ /* 0x0007e8000c101124 */
[----:B------:R3:W-:Y:S04]  /*8480*/  @!P1 STG.E.U8 desc[UR36][R6.64+0x79], R85 ;  /* 0x0000795506009986 */ /* 0x0007e8000c101124 */
[----:B------:R3:W-:Y:S04]  /*8490*/  @!P5 STG.E.U8 desc[UR36][R10.64+0x78], R9 ;  /* 0x000078090a00d986 */ /* 0x0007e8000c101124 */
[----:B------:R3:W-:Y:S02]  /*84a0*/  @!P2 STG.E.U8 desc[UR36][R10.64+0x79], R87 ;  /* 0x000079570a00a986 */ /* 0x0007e4000c101124 */
.L_x_293:
[----:B------:R-:W-:Y:S05]  /*84b0*/  BSYNC B0 ;  /* 0x0000000000007941 */ /* 0x000fea0003800000 */
.L_x_35:
[----:B------:R-:W-:Y:S01]  /*84c0*/  ULDC UR4, c[0x0][0xc] ;  /* 0x0000030000047ab9 */ /* 0x000fe20000000800 */
[----:B------:R-:W-:Y:S01]  /*84d0*/  ULDC UR5, c[0x0][0x10] ;  /* 0x0000040000057ab9 */ /* 0x000fe20000000800 */
[----:B---3--:R-:W3:Y:S01]  /*84e0*/  LDC R3, c[0x0][0x14] ;  /* 0x00000500ff037b82 */ /* 0x008ee20000000800 */
[----:B------:R-:W-:Y:S01]  /*84f0*/  UIMAD.WIDE.U32 UR4, UR4, UR5, URZ ;  /* 0x00000005040472a5 */ /* 0x000fe2000f8e003f */
[----:B------:R-:W-:Y:S01]  /*8500*/  PRMT R0, RZ, 0x7610, R0 ;  /* 0x00007610ff007816 */ /* 0x000fe20000000000 */
[----:B------:R-:W-:Y:S02]  /*8510*/  IMAD.MOV.U32 R153, RZ, RZ, -0x1 ;  /* 0xffffffffff997424 */ /* 0x000fe400078e00ff */
[----:B------:R-:W-:Y:S02]  /*8520*/  IMAD.MOV.U32 R22, RZ, RZ, -0x1 ;  /* 0xffffffffff167424 */ /* 0x000fe400078e00ff */
[----:B---3--:R-:W-:-:S04]  /*8530*/  IMAD.WIDE.U32 R16, R3, UR4, R16 ;  /* 0x0000000403107c25 */ /* 0x008fc8000f8e0010 */
[----:B------:R-:W-:Y:S01]  /*8540*/  IMAD R3, R3, UR5, RZ ;  /* 0x0000000503037c24 */ /* 0x000fe2000f8e02ff */
[----:B------:R-:W-:Y:S02]  /*8550*/  ULDC.64 UR4, c[0x0][0x650] ;  /* 0x0001940000047ab9 */ /* 0x000fe40000000a00 */
[----:B------:R-:W-:Y:S01]  /*8560*/  ISETP.GE.U32.AND P0, PT, R16, UR4, PT ;  /* 0x0000000410007c0c */ /* 0x000fe2000bf06070 */
[----:B------:R-:W-:-:S05]  /*8570*/  IMAD.IADD R17, R17, 0x1, R3 ;  /* 0x0000000111117824 */ /* 0x000fca00078e0203 */
[----:B------:R-:W-:-:S13]  /*8580*/  ISETP.GE.U32.AND.EX P0, PT, R17, UR5, PT, P0 ;  /* 0x0000000511007c0c */ /* 0x000fda000bf06100 */
[----:B------:R-:W-:Y:S05]  /*8590*/  @P0 BRA `(.L_x_294) ;  /* 0x0000000400640947 */ /* 0x000fea0003800000 */
[----:B------:R-:W3:Y:S01]  /*85a0*/  S2R R12, SR_CTAID.X ;  /* 0x00000000000c7919 */ /* 0x000ee20000002500 */
[----:B0-----:R-:W0:Y:S01]  /*85b0*/  LDC.64 R10, c[0x0][0x628] ;  /* 0x00018a00ff0a7b82 */ /* 0x001e220000000a00 */
[----:B------:R-:W-:Y:S01]  /*85c0*/  ULDC UR4, c[0x0][0x150] ;  /* 0x0000540000047ab9 */ /* 0x000fe20000000800 */
[----:B------:R-:W-:Y:S01]  /*85d0*/  IMAD.MOV.U32 R8, RZ, RZ, R16 ;  /* 0x000000ffff087224 */ /* 0x000fe200078e0010 */
[----:B------:R-:W0:Y:S01]  /*85e0*/  S2R R24, SR_CTAID.Y ;  /* 0x0000000000187919 */ /* 0x000e220000002600 */
[----:B------:R-:W-:-:S04]  /*85f0*/  IMAD.MOV.U32 R9, RZ, RZ, R17 ;  /* 0x000000ffff097224 */ /* 0x000fc800078e0011 */
[----:B------:R-:W1:Y:S08]  /*8600*/  LDC R21, c[0x0][0x144] ;  /* 0x00005100ff157b82 */ /* 0x000e700000000800 */
[----:B------:R-:W1:Y:S08]  /*8610*/  LDC R0, c[0x0][0x630] ;  /* 0x00018c00ff007b82 */ /* 0x000e700000000800 */
[----:B------:R-:W1:Y:S01]  /*8620*/  LDC.64 R14, c[0x0][0x620] ;  /* 0x00018800ff0e7b82 */ /* 0x000e620000000a00 */
[----:B0-----:R-:W-:-:S04]  /*8630*/  ISETP.NE.U32.AND P0, PT, R10, RZ, PT ;  /* 0x000000ff0a00720c */ /* 0x001fc80003f05070 */
[----:B------:R-:W-:Y:S02]  /*8640*/  ISETP.NE.AND.EX P0, PT, R11, RZ, PT, P0 ;  /* 0x000000ff0b00720c */ /* 0x000fe40003f05300 */
[----:B---3--:R-:W-:-:S05]  /*8650*/  I2FP.F32.U32 R3, R12 ;  /* 0x0000000c00037245 */ /* 0x008fca0000201000 */
[----:B------:R-:W-:-:S04]  /*8660*/  FMUL R3, R3, UR4 ;  /* 0x0000000403037c20 */ /* 0x000fc80008400000 */
[----:B------:R0:W3:Y:S02]  /*8670*/  F2I.U32.TRUNC.NTZ R20, R3 ;  /* 0x0000000300147305 */ /* 0x0000e4000020f000 */
[----:B------:R-:W-:Y:S05]  /*8680*/  @!P0 BRA `(.L_x_295) ;  /* 0x0000000000288947 */ /* 0x000fea0003800000 */
[----:B0-----:R-:W0:Y:S02]  /*8690*/  LDC R3, c[0x0][0x634] ;  /* 0x00018d00ff037b82 */ /* 0x001e240000000800 */
        /* <DEDUP_REMOVED lines=9> */
.L_x_295:
[----:B------:R-:W2:Y:S01]  /*8730*/  LDC.64 R28, c[0x0][0x640] ;  /* 0x00019000ff1c7b82 */ /* 0x000ea20000000a00 */
[-CC-:B-1----:R-:W-:Y:S01]  /*8740*/  SHF.R.U64 R22, R8, R0.reuse, R9.reuse ;  /* 0x0000000008167219 */ /* 0x182fe20000001209 */
[----:B---3--:R-:W-:Y:S01]  /*8750*/  IMAD.MOV R20, RZ, RZ, -R20 ;  /* 0x000000ffff147224 */ /* 0x008fe200078e0a14 */
[----:B------:R-:W-:Y:S01]  /*8760*/  SHF.R.U32.HI R0, RZ, R0, R9 ;  /* 0x00000000ff007219 */ /* 0x000fe20000011609 */
[----:B------:R-:W-:Y:S01]  /*8770*/  ULDC UR4, c[0x0][0x154] ;  /* 0x0000550000047ab9 */ /* 0x000fe20000000800 */
[----:B0-----:R-:W-:Y:S01]  /*8780*/  IADD3 R3, P0, RZ, -R22, RZ ;  /* 0x80000016ff037210 */ /* 0x001fe20007f1e0ff */
[----:B------:R-:W-:Y:S02]  /*8790*/  IMAD R21, R21, R20, R12 ;  /* 0x0000001415157224 */ /* 0x000fe400078e020c */
[----:B------:R-:W0:Y:S01]  /*87a0*/  LDC R6, c[0x0][0x618] ;  /* 0x00018600ff067b82 */ /* 0x000e220000000800 */
[----:B------:R-:W-:Y:S02]  /*87b0*/  IMAD.MOV.U32 R7, RZ, RZ, 0x1 ;  /* 0x00000001ff077424 */ /* 0x000fe400078e00ff */
[----:B------:R-:W-:-:S04]  /*87c0*/  IMAD.X R5, RZ, RZ, ~R0, P0 ;  /* 0x000000ffff057224 */ /* 0x000fc800000e0e00 */
[-C--:B------:R-:W-:Y:S01]  /*87d0*/  IMAD R0, R5, R14.reuse, RZ ;  /* 0x0000000e05007224 */ /* 0x080fe200078e02ff */
[----:B------:R-:W1:Y:S01]  /*87e0*/  LDC R8, c[0x0][0x608] ;  /* 0x00018200ff087b82 */ /* 0x000e620000000800 */
[----:B------:R-:W-:-:S04]  /*87f0*/  IMAD.WIDE.U32 R4, R3, R14, R16 ;  /* 0x0000000e03047225 */ /* 0x000fc800078e0010 */
[----:B------:R-:W-:Y:S01]  /*8800*/  IMAD R3, R3, R15, R0 ;  /* 0x0000000f03037224 */ /* 0x000fe200078e0200 */
[----:B------:R-:W-:Y:S02]  /*8810*/  I2FP.F32.U32 R0, R24 ;  /* 0x0000001800007245 */ /* 0x000fe40000201000 */
[----:B------:R-:W3:Y:S01]  /*8820*/  LDC R26, c[0x0][0x658] ;  /* 0x00019600ff1a7b82 */ /* 0x000ee20000000800 */
[----:B------:R-:W-:Y:S01]  /*8830*/  IMAD.IADD R3, R5, 0x1, R3 ;  /* 0x0000000105037824 */ /* 0x000fe200078e0203 */
[----:B--2---:R-:W-:Y:S01]  /*8840*/  ISETP.NE.U32.AND P0, PT, R28, RZ, PT ;  /* 0x000000ff1c00720c */ /* 0x004fe20003f05070 */
[----:B------:R-:W-:Y:S01]  /*8850*/  FMUL R0, R0, UR4 ;  /* 0x0000000400007c20 */ /* 0x000fe20008400000 */
[----:B------:R-:W-:Y:S02]  /*8860*/  IMAD.MOV.U32 R5, RZ, RZ, -0x1 ;  /* 0xffffffffff057424 */ /* 0x000fe400078e00ff */
[----:B------:R-:W-:Y:S01]  /*8870*/  ISETP.NE.AND.EX P0, PT, R29, RZ, PT, P0 ;  /* 0x000000ff1d00720c */ /* 0x000fe20003f05300 */
[----:B------:R2:W2:Y:S01]  /*8880*/  F2I.U32.TRUNC.NTZ R13, R0 ;  /* 0x00000000000d7305 */ /* 0x0004a2000020f000 */
[----:B------:R-:W2:Y:S01]  /*8890*/  LDC R15, c[0x0][0x148] ;  /* 0x00005200ff0f7b82 */ /* 0x000ea20000000800 */
[----:B0-----:R-:W-:-:S02]  /*88a0*/  SHF.R.U64 R12, R4, R6, R3 ;  /* 0x00000006040c7219 */ /* 0x001fc40000001203 */
[----:B------:R-:W-:-:S05]  /*88b0*/  SHF.R.U32.HI R3, RZ, R6, R3 ;  /* 0x00000006ff037219 */ /* 0x000fca0000011603 */
[----:B------:R-:W0:Y:S01]  /*88c0*/  LDC R20, c[0x0][0x600] ;  /* 0x00018000ff147b82 */ /* 0x000e220000000800 */
[-CC-:B-1----:R-:W-:Y:S02]  /*88d0*/  SHF.R.U64 R10, R12, R8.reuse, R3.reuse ;  /* 0x000000080c0a7219 */ /* 0x182fe40000001203 */
[----:B------:R-:W-:-:S05]  /*88e0*/  SHF.R.U32.HI R3, RZ, R8, R3 ;  /* 0x00000008ff037219 */ /* 0x000fca0000011603 */
[----:B------:R-:W1:Y:S01]  /*88f0*/  LDC R27, c[0x0][0x648] ;  /* 0x00019200ff1b7b82 */ /* 0x000e620000000800 */
[-C--:B---3--:R-:W-:Y:S02]  /*8900*/  SHF.L.U32 R4, R5, R26.reuse, RZ ;  /* 0x0000001a05047219 */ /* 0x088fe400000006ff */
[--C-:B------:R-:W-:Y:S02]  /*8910*/  SHF.R.U64 R14, R10, R26, R3.reuse ;  /* 0x0000001a0a0e7219 */ /* 0x100fe40000001203 */
[----:B------:R-:W-:Y:S02]  /*8920*/  LOP3.LUT R25, RZ, R4, RZ, 0x33, !PT ;  /* 0x00000004ff197212 */ /* 0x000fe400078e33ff */
[-C--:B------:R-:W-:Y:S01]  /*8930*/  SHF.R.U32.HI R5, RZ, R26.reuse, R3 ;  /* 0x0000001aff057219 */ /* 0x080fe20000011603 */
[----:B------:R-:W3:Y:S01]  /*8940*/  LDC R30, c[0x0][0x638] ;  /* 0x00018e00ff1e7b82 */ /* 0x000ee20000000800 */
[----:B------:R-:W-:Y:S01]  /*8950*/  SHF.L.U32 R154, R7, R26, RZ ;  /* 0x0000001a079a7219 */ /* 0x000fe200000006ff */
[----:B------:R-:W-:-:S06]  /*8960*/  IMAD.MOV.U32 R4, RZ, RZ, R14 ;  /* 0x000000ffff047224 */ /* 0x000fcc00078e000e */
[----:B------:R-:W0:Y:S01]  /*8970*/  LDC R31, c[0x0][0x610] ;  /* 0x00018400ff1f7b82 */ /* 0x000e220000000800 */
        /* <DEDUP_REMOVED lines=11> */
.L_x_296:
[----:B------:R-:W-:Y:S01]  /*8a30*/  ISETP.NE.AND P0, PT, R2, 0x1, PT ;  /* 0x000000010200780c */ /* 0x000fe20003f05270 */
[----:B0-----:R-:W-:Y:S01]  /*8a40*/  VIADD R7, R20, 0xffffffff ;  /* 0xffffffff14077836 */ /* 0x001fe20000000000 */
[----:B-12---:R-:W-:Y:S01]  /*8a50*/  SHF.R.U64 R0, R4, R27, R5 ;  /* 0x0000001b04007219 */ /* 0x006fe20000001205 */
[----:B------:R-:W-:Y:S01]  /*8a60*/  IMAD.MOV R13, RZ, RZ, -R13 ;  /* 0x000000ffff0d7224 */ /* 0x000fe200078e0a0d */
[----:B------:R-:W-:Y:S01]  /*8a70*/  LOP3.LUT R5, R10, R25, RZ, 0xc0, !PT ;  /* 0x000000190a057212 */ /* 0x000fe200078ec0ff */
[----:B------:R-:W-:Y:S02]  /*8a80*/  IMAD.MOV.U32 R4, RZ, RZ, 0x1 ;  /* 0x00000001ff047424 */ /* 0x000fe400078e00ff */
[----:B------:R-:W-:Y:S02]  /*8a90*/  IMAD.MOV R3, RZ, RZ, -R0 ;  /* 0x000000ffff037224 */ /* 0x000fe400078e0a00 */
[----:B------:R-:W-:Y:S01]  /*8aa0*/  IMAD R154, R154, R0, R5 ;  /* 0x000000009a9a7224 */ /* 0x000fe200078e0205 */
[----:B------:R-:W-:Y:S01]  /*8ab0*/  LOP3.LUT R5, R12, R7, RZ, 0xc0, !PT ;  /* 0x000000070c057212 */ /* 0x000fe200078ec0ff */
[----:B---3--:R-:W-:-:S02]  /*8ac0*/  IMAD R0, R3, R30, R14 ;  /* 0x0000001e03007224 */ /* 0x008fc400078e020e */
[----:B------:R-:W-:Y:S02]  /*8ad0*/  @P0 IMAD R21, R15, R13, R24 ;  /* 0x0000000d0f150224 */ /* 0x000fe400078e0218 */
[----:B------:R-:W-:Y:S01]  /*8ae0*/  IMAD R3, R0, R20, R5 ;  /* 0x0000001400037224 */ /* 0x000fe200078e0205 */
[----:B------:R-:W-:Y:S01]  /*8af0*/  PRMT R0, R4, 0x7610, R0 ;  /* 0x0000761004007816 */ /* 0x000fe20000000000 */
[----:B------:R-:W-:-:S05]  /*8b00*/  IMAD R154, R154, R31, R21 ;  /* 0x0000001f9a9a7224 */ /* 0x000fca00078e0215 */
[----:B------:R-:W-:Y:S02]  /*8b10*/  SEL R153, R3, R154, !P0 ;  /* 0x0000009a03997207 */ /* 0x000fe40004000000 */
[----:B------:R-:W-:-:S07]  /*8b20*/  SEL R154, R154, R3, !P0 ;  /* 0x000000039a9a7207 */ /* 0x000fce0004000000 */
.L_x_294:
[----:B------:R-:W-:-:S13]  /*8b30*/  LOP3.LUT P0, RZ, R0, 0xff, RZ, 0xc0, !PT ;  /* 0x000000ff00ff7812 */ /* 0x000fda000780c0ff */
[----:B------:R-:W-:Y:S05]  /*8b40*/  @P0 BRA `(.L_x_297) ;  /* 0xffffff8400e40947 */ /* 0x000fea000383ffff */
[----:B------:R-:W-:Y:S05]  /*8b50*/  EXIT ;  /* 0x000000000000794d */ /* 0x000fea0003800000 */
.L_x_8:
        /* <DEDUP_REMOVED lines=26> */
.L_x_299:
[----:B------:R-:W0:Y:S01]  /*8d00*/  LDC.64 R28, c[0x0][0x640] ;  /* 0x00019000ff1c7b82 */ /* 0x000e220000000a00 */
[-CC-:B------:R-:W-:Y:S01]  /*8d10*/  SHF.R.U64 R22, R12, R6.reuse, R13.reuse ;  /* 0x000000060c167219 */ /* 0x180fe2000000120d */
[----:B------:R-:W-:Y:S01]  /*8d20*/  IMAD.MOV.U32 R30, RZ, RZ, 0x1 ;  /* 0x00000001ff1e7424 */ /* 0x000fe200078e00ff */
[----:B------:R-:W-:Y:S02]  /*8d30*/  SHF.R.U32.HI R6, RZ, R6, R13 ;  /* 0x00000006ff067219 */ /* 0x000fe4000001160d */
        /* <DEDUP_REMOVED lines=8> */
[----:B------:R-:W-:Y:S01]  /*8dc0*/  IMAD.IADD R9, R9, 0x1, R11 ;  /* 0x0000000109097824 */ /* 0x000fe200078e020b */
[----:B0-----:R-:W-:-:S04]  /*8dd0*/  ISETP.NE.U32.AND P0, PT, R28, RZ, PT ;  /* 0x000000ff1c00720c */ /* 0x001fc80003f05070 */
[----:B------:R-:W-:Y:S02]  /*8de0*/  ISETP.NE.AND.EX P0, PT, R29, RZ, PT, P0 ;  /* 0x000000ff1d00720c */ /* 0x000fe40003f05300 */
[----:B------:R-:W0:Y:S01]  /*8df0*/  LDC R20, c[0x0][0x600] ;  /* 0x00018000ff147b82 */ /* 0x000e220000000800 */
[-CC-:B-1----:R-:W-:Y:S01]  /*8e00*/  SHF.R.U64 R14, R8, R10.reuse, R9.reuse ;  /* 0x0000000a080e7219 */ /* 0x182fe20000001209 */
[----:B------:R-:W-:Y:S01]  /*8e10*/  IMAD.MOV.U32 R8, RZ, RZ, -0x1 ;  /* 0xffffffffff087424 */ /* 0x000fe200078e00ff */
[----:B------:R-:W-:-:S05]  /*8e20*/  SHF.R.U32.HI R9, RZ, R10, R9 ;  /* 0x0000000aff097219 */ /* 0x000fca0000011609 */
[----:B------:R-:W1:Y:S01]  /*8e30*/  LDC R24, c[0x0][0x648] ;  /* 0x00019200ff187b82 */ /* 0x000e620000000800 */
[-CC-:B--2---:R-:W-:Y:S02]  /*8e40*/  SHF.R.U64 R23, R14, R12.reuse, R9.reuse ;  /* 0x0000000c0e177219 */ /* 0x184fe40000001209 */
[----:B------:R-:W-:-:S05]  /*8e50*/  SHF.R.U32.HI R6, RZ, R12, R9 ;  /* 0x0000000cff067219 */ /* 0x000fca0000011609 */
[----:B------:R-:W2:Y:S01]  /*8e60*/  LDC R26, c[0x0][0x638] ;  /* 0x00018e00ff1a7b82 */ /* 0x000ea20000000800 */
[-C--:B---3--:R-:W-:Y:S02]  /*8e70*/  SHF.L.U32 R8, R8, R27.reuse, RZ ;  /* 0x0000001b08087219 */ /* 0x088fe400000006ff */
[-CC-:B------:R-:W-:Y:S02]  /*8e80*/  SHF.R.U64 R25, R23, R27.reuse, R6.reuse ;  /* 0x0000001b17197219 */ /* 0x180fe40000001206 */
[----:B------:R-:W-:Y:S02]  /*8e90*/  LOP3.LUT R32, RZ, R8, RZ, 0x33, !PT ;  /* 0x00000008ff207212 */ /* 0x000fe400078e33ff */
[----:B------:R-:W-:Y:S01]  /*8ea0*/  SHF.R.U32.HI R9, RZ, R27, R6 ;  /* 0x0000001bff097219 */ /* 0x000fe20000011606 */
[----:B------:R-:W3:Y:S01]  /*8eb0*/  LDC R31, c[0x0][0x610] ;  /* 0x00018400ff1f7b82 */ /* 0x000ee20000000800 */
[----:B------:R-:W-:Y:S01]  /*8ec0*/  IMAD.MOV.U32 R8, RZ, RZ, R25 ;  /* 0x000000ffff087224 */ /* 0x000fe200078e0019 */
[----:B------:R-:W-:Y:S06]  /*8ed0*/  @!P0 BRA `(.L_x_300) ;  /* 0x0000000000288947 */ /* 0x000fec0003800000 */
        /* <DEDUP_REMOVED lines=10> */
.L_x_300:
[----:B------:R-:W-:Y:S01]  /*8f80*/  ISETP.NE.AND P0, PT, R2, 0x1, PT ;  /* 0x000000010200780c */ /* 0x000fe20003f05270 */
[----:B------:R-:W-:Y:S01]  /*8f90*/  IMAD.MOV.U32 R13, RZ, RZ, R22 ;  /* 0x000000ffff0d7224 */ /* 0x000fe200078e0016 */
[----:B-1----:R-:W-:Y:S01]  /*8fa0*/  SHF.R.U64 R6, R8, R24, R9 ;  /* 0x0000001808067219 */ /* 0x002fe20000001209 */
[----:B0-----:R-:W-:Y:S01]  /*8fb0*/  VIADD R9, R20, 0xffffffff ;  /* 0xffffffff14097836 */ /* 0x001fe20000000000 */
[----:B------:R-:W-:Y:S02]  /*8fc0*/  SHF.L.U32 R30, R30, R27, RZ ;  /* 0x0000001b1e1e7219 */ /* 0x000fe400000006ff */
[----:B------:R-:W-:Y:S01]  /*8fd0*/  LOP3.LUT R5, R23, R32, RZ, 0xc0, !PT ;  /* 0x0000002017057212 */ /* 0x000fe200078ec0ff */
[----:B------:R-:W-:-:S04]  /*8fe0*/  IMAD.MOV R8, RZ, RZ, -R6 ;  /* 0x000000ffff087224 */ /* 0x000fc800078e0a06 */
[----:B------:R-:W-:Y:S01]  /*8ff0*/  IMAD R6, R30, R6, R5 ;  /* 0x000000061e067224 */ /* 0x000fe200078e0205 */
[----:B------:R-:W-:Y:S01]  /*9000*/  LOP3.LUT R5, R14, R9, RZ, 0xc0, !PT ;  /* 0x000000090e057212 */ /* 0x000fe200078ec0ff */
[----:B------:R-:W-:Y:S02]  /*9010*/  @P0 IMAD R3, R7, R21, R4 ;  /* 0x0000001507030224 */ /* 0x000fe400078e0204 */
[----:B--2---:R-:W-:Y:S02]  /*9020*/  IMAD R4, R8, R26, R25 ;  /* 0x0000001a08047224 */ /* 0x004fe400078e0219 */
[----:B---3--:R-:W-:Y:S02]  /*9030*/  IMAD R3, R6, R31, R3 ;  /* 0x0000001f06037224 */ /* 0x008fe400078e0203 */
[----:B------:R-:W-:Y:S02]  /*9040*/  IMAD R4, R4, R20, R5 ;  /* 0x0000001404047224 */ /* 0x000fe400078e0205 */
[----:B------:R-:W-:-:S03]  /*9050*/  IMAD.MOV.U32 R6, RZ, RZ, 0x1 ;  /* 0x00000001ff067424 */ /* 0x000fc600078e00ff */
[----:B------:R-:W-:Y:S02]  /*9060*/  SEL R20, R4, R3, !P0 ;  /* 0x0000000304147207 */ /* 0x000fe40004000000 */
[----:B------:R-:W-:-:S07]  /*9070*/  SEL R11, R3, R4, !P0 ;  /* 0x00000004030b7207 */ /* 0x000fce0004000000 */
.L_x_298:
[----:B------:R-:W-:-:S08]  /*9080*/  NOP ;  /* 0x0000000000007918 */ /* 0x000fd00000000000 */
[----:B------:R-:W0:-:S00]  /*9090*/  USETMAXREG.DEALLOC.CTAPOOL 0x28 ;  /* 0x00000028000079c8 */ /* 0x000e0000080e0500 */
[----:B0-----:R-:W-:-:S13]  /*90a0*/  ISETP.NE.AND P0, PT, R0, RZ, PT ;  /* 0x000000ff0000720c */ /* 0x001fda0003f05270 */
[----:B------:R-:W-:Y:S05]  /*90b0*/  @P0 EXIT ;  /* 0x000000000000094d */ /* 0x000fea0003800000 */
[----:B------:R-:W-:Y:S01]  /*90c0*/  LOP3.LUT P0, RZ, R6, 0xff, RZ, 0xc0, !PT ;  /* 0x000000ff06ff7812 */ /* 0x000fe2000780c0ff */
[----:B------:R-:W-:Y:S02]  /*90d0*/  IMAD.MOV.U32 R0, RZ, RZ, 0x1 ;  /* 0x00000001ff007424 */ /* 0x000fe400078e00ff */
[----:B------:R-:W-:-:S10]  /*90e0*/  IMAD.MOV.U32 R12, RZ, RZ, RZ ;  /* 0x000000ffff0c7224 */ /* 0x000fd400078e00ff */
[----:B------:R-:W-:Y:S05]  /*90f0*/  @!P0 BRA `(.L_x_301) ;  /* 0x0000000c008c8947 */ /* 0x000fea0003800000 */
[----:B------:R-:W0:Y:S01]  /*9100*/  LDC R0, c[0x0][0x28c] ;  /* 0x0000a300ff007b82 */ /* 0x000e220000000800 */
[----:B------:R-:W-:Y:S01]  /*9110*/  ULDC UR5, c[0x0][0x658] ;  /* 0x0001960000057ab9 */ /* 0x000fe20000000800 */
[----:B------:R-:W-:Y:S01]  /*9120*/  UMOV UR11, 0xffffffff ;  /* 0xffffffff000b7882 */ /* 0x000fe20000000000 */
[----:B------:R-:W-:Y:S01]  /*9130*/  UMOV UR17, 0x1 ;  /* 0x0000000100117882 */ /* 0x000fe20000000000 */
[----:B------:R-:W-:Y:S01]  /*9140*/  USHF.L.U32 UR11, UR11, UR5, URZ ;  /* 0x000000050b0b7299 */ /* 0x000fe2000800063f */
[----:B------:R-:W-:Y:S01]  /*9150*/  BSSY B0, `(.L_x_301) ;  /* 0x00000dd000007945 */ /* 0x000fe20003800000 */
[----:B------:R-:W-:Y:S01]  /*9160*/  ULDC UR9, c[0x0][0xc] ;  /* 0x0000030000097ab9 */ /* 0x000fe20000000800 */
[----:B------:R-:W-:Y:S01]  /*9170*/  ULDC UR16, c[0x0][0x10] ;  /* 0x0000040000107ab9 */ /* 0x000fe20000000800 */
[----:B------:R-:W1:Y:S01]  /*9180*/  S2UR UR8, SR_CgaCtaId ;  /* 0x00000000000879c3 */ /* 0x000e620000008800 */
[----:B------:R-:W-:Y:S01]  /*9190*/  IMAD.MOV.U32 R10, RZ, RZ, 0x1 ;  /* 0x00000001ff0a7424 */ /* 0x000fe200078e00ff */
[----:B------:R-:W-:Y:S01]  /*91a0*/  LOP3.LUT R9, R19, 0x2, RZ, 0xfc, !PT ;  /* 0x0000000213097812 */ /* 0x000fe200078efcff */
[----:B------:R-:W-:Y:S01]  /*91b0*/  IMAD.MOV.U32 R12, RZ, RZ, RZ ;  /* 0x000000ffff0c7224 */ /* 0x000fe200078e00ff */
[----:B------:R-:W-:Y:S01]  /*91c0*/  ULDC UR4, c[0x0][0x600] ;  /* 0x0001800000047ab9 */ /* 0x000fe20000000800 */
[----:B------:R-:W-:Y:S01]  /*91d0*/  UMOV UR20, 0x11 ;  /* 0x0000001100147882 */ /* 0x000fe20000000000 */
[----:B------:R-:W-:-:S02]  /*91e0*/  UIADD3 UR4, UR4, -0x1, URZ ;  /* 0xffffffff04047890 */ /* 0x000fc4000fffe03f */
[----:B------:R-:W-:Y:S01]  /*91f0*/  USHF.L.U32 UR5, UR17, UR5, URZ ;  /* 0x0000000511057299 */ /* 0x000fe2000800063f */
[----:B------:R-:W-:Y:S01]  /*9200*/  ULDC.64 UR30, c[0x0][0x198] ;  /* 0x00006600001e7ab9 */ /* 0x000fe20000000a00 */
[----:B0-----:R-:W-:-:S05]  /*9210*/  VIADD R0, R0, 0x3f ;  /* 0x0000003f00007836 */ /* 0x001fca0000000000 */
[----:B------:R-:W-:Y:S01]  /*9220*/  SHF.R.S32.HI R3, RZ, 0x1f, R0 ;  /* 0x0000001fff037819 */ /* 0x000fe20000011400 */
[----:B-1----:R-:W-:-:S03]  /*9230*/  USHF.R.U32.HI UR27, URZ, 0x2, UR8 ;  /* 0x000000023f1b7899 */ /* 0x002fc60008011608 */
[----:B------:R-:W-:Y:S01]  /*9240*/  LEA.HI R3, R3, R0, RZ, 0x6 ;  /* 0x0000000003037211 */ /* 0x000fe200078f30ff */
[----:B------:R-:W-:Y:S01]  /*9250*/  ULOP3.LUT UR10, UR8, 0x3, URZ, 0xc0, !UPT ;  /* 0x00000003080a7892 */ /* 0x000fe2000f8ec03f */
[----:B------:R-:W-:Y:S01]  /*9260*/  IMAD.MOV.U32 R0, RZ, RZ, 0x1 ;  /* 0x00000001ff007424 */ /* 0x000fe200078e00ff */
[----:B------:R-:W-:Y:S01]  /*9270*/  USHF.L.U32 UR6, UR8, 0x5, URZ ;  /* 0x0000000508067899 */ /* 0x000fe2000800063f */
[----:B------:R-:W-:Y:S01]  /*9280*/  SHF.R.S32.HI R3, RZ, 0x6, R3 ;  /* 0x00000006ff037819 */ /* 0x000fe20000011403 */
[----:B------:R-:W-:Y:S02]  /*9290*/  USHF.L.U32 UR7, UR8, 0xb, URZ ;  /* 0x0000000b08077899 */ /* 0x000fe4000800063f */
[----:B------:R-:W-:Y:S02]  /*92a0*/  ULOP3.LUT UR8, UR8, 0xfffffffc, URZ, 0xc0, !UPT ;  /* 0xfffffffc08087892 */ /* 0x000fe4000f8ec03f */
[----:B------:R-:W-:Y:S01]  /*92b0*/  ULOP3.LUT UR13, UR7, 0x1800, URZ, 0xc0, !UPT ;  /* 0x00001800070d7892 */ /* 0x000fe2000f8ec03f */
[----:B------:R-:W-:Y:S01]  /*92c0*/  VIADD R8, R3, 0x1 ;  /* 0x0000000103087836 */ /* 0x000fe20000000000 */
[----:B------:R-:W-:-:S02]  /*92d0*/  ULOP3.LUT UR12, UR8, 0x1, URZ, 0xfc, !UPT ;  /* 0x00000001080c7892 */ /* 0x000fc4000f8efc3f */
[----:B------:R-:W-:Y:S02]  /*92e0*/  ULOP3.LUT UR14, UR8, 0x2, URZ, 0xfc, !UPT ;  /* 0x00000002080e7892 */ /* 0x000fe4000f8efc3f */
[----:B------:R-:W-:Y:S02]  /*92f0*/  UISETP.GT.U32.AND UP0, UPT, UR10, 0xffff, UPT ;  /* 0x0000ffff0a00788c */ /* 0x000fe4000bf04070 */
[----:B------:R-:W-:Y:S02]  /*9300*/  ULOP3.LUT UR7, URZ, UR11, URZ, 0x33, !UPT ;  /* 0x0000000b3f077292 */ /* 0x000fe4000f8e333f */
[----:B------:R-:W-:Y:S02]  /*9310*/  USHF.L.U32 UR11, UR17, UR8, URZ ;  /* 0x00000008110b7299 */ /* 0x000fe4000800063f */
[----:B------:R-:W-:Y:S02]  /*9320*/  ULOP3.LUT UR15, UR8, 0x3, URZ, 0xfc, !UPT ;  /* 0x00000003080f7892 */ /* 0x000fe4000f8efc3f */
[----:B------:R-:W-:-:S02]  /*9330*/  UIMAD.WIDE.U32 UR8, UR9, UR16, URZ ;  /* 0x00000010090872a5 */ /* 0x000fc4000f8e003f */
[----:B------:R-:W-:Y:S02]  /*9340*/  USHF.L.U32 UR12, UR17, UR12, URZ ;  /* 0x0000000c110c7299 */ /* 0x000fe4000800063f */
[----:B------:R-:W-:Y:S02]  /*9350*/  USHF.L.U32 UR14, UR17, UR14, URZ ;  /* 0x0000000e110e7299 */ /* 0x000fe4000800063f */
[----:B------:R-:W-:Y:S01]  /*9360*/  USEL UR10, UR10, 0xffff, !UP0 ;  /* 0x0000ffff0a0a7887 */ /* 0x000fe2000c000000 */
[----:B------:R-:W-:Y:S01]  /*9370*/  ULDC UR16, c[0x0][0x14] ;  /* 0x0000050000107ab9 */ /* 0x000fe20000000800 */
[----:B------:R-:W-:Y:S02]  /*9380*/  USHF.L.U32 UR15, UR17, UR15, URZ ;  /* 0x0000000f110f7299 */ /* 0x000fe4000800063f */
[----:B------:R-:W-:Y:S02]  /*9390*/  UIMAD.WIDE.U32 UR24, UR8, UR16, URZ ;  /* 0x00000010081872a5 */ /* 0x000fe4000f8e003f */
[----:B------:R-:W-:-:S02]  /*93a0*/  UIMAD UR8, UR9, UR16, URZ ;  /* 0x00000010090872a4 */ /* 0x000fc4000f8e023f */
[----:B------:R-:W-:Y:S02]  /*93b0*/  ULOP3.LUT UR11, UR14, UR11, UR12, 0xfe, !UPT ;  /* 0x0000000b0e0b7292 */ /* 0x000fe4000f8efe0c */
[----:B------:R-:W-:Y:S02]  /*93c0*/  ULOP3.LUT UR10, UR10, 0xffff, URZ, 0xc0, !UPT ;  /* 0x0000ffff0a0a7892 */ /* 0x000fe4000f8ec03f */
[----:B------:R-:W-:Y:S02]  /*93d0*/  ULEA UR28, UR27, 0x180, 0xd ;  /* 0x000001801b1c7891 */ /* 0x000fe4000f8e683f */
[----:B------:R-:W-:Y:S02]  /*93e0*/  ULOP3.LUT UR6, UR6, 0x60, URZ, 0xc0, !UPT ;  /* 0x0000006006067892 */ /* 0x000fe4000f8ec03f */
[----:B------:R-:W-:Y:S02]  /*93f0*/  ULOP3.LUT UR13, UR13, 0x24180, URZ, 0xfc, !UPT ;  /* 0x000241800d0d7892 */ /* 0x000fe4000f8efc3f */
[----:B------:R-:W-:-:S02]  /*9400*/  UIADD3 UR14, UR25, UR8, URZ ;  /* 0x00000008190e7290 */ /* 0x000fc4000fffe03f */
[----:B------:R-:W-:Y:S02]  /*9410*/  ULOP3.LUT UR15, UR11, UR15, URZ, 0xfc, !UPT ;  /* 0x0000000f0b0f7292 */ /* 0x000fe4000f8efc3f */
[----:B------:R-:W-:-:S12]  /*9420*/  USHF.L.U32 UR20, UR20, UR10, URZ ;  /* 0x0000000a14147299 */ /* 0x000fd8000800063f */
.L_x_312:
[----:B------:R-:W-:-:S03]  /*9430*/  UMOV UR8, 0xffffffff ;  /* 0xffffffff00087882 */ /* 0x000fc60000000000 */
[----:B------:R-:W-:Y:S05]  /*9440*/  BRA.DIV UR8, `(.L_x_302) ;  /* 0x0000001208547947 */ /* 0x000fea000b800000 */
[----:B------:R-:W-:-:S13]  /*9450*/  ELECT P6, URZ, PT ;  /* 0x00000000003f782f */ /* 0x000fda00038c0000 */
.L_x_328:
[----:B------:R-:W0:Y:S01]  /*9460*/  LDC R4, c[0x0][0x28c] ;  /* 0x0000a300ff047b82 */ /* 0x000e220000000800 */
[----:B------:R-:W-:Y:S01]  /*9470*/  BSSY B1, `(.L_x_303) ;  /* 0x0000039000017945 */ /* 0x000fe20003800000 */
[----:B0-----:R-:W-:-:S13]  /*9480*/  ISETP.LT.OR P6, PT, R4, 0x1, !P6 ;  /* 0x000000010400780c */ /* 0x001fda00077c1670 */
[----:B------:R-:W-:Y:S05]  /*9490*/  @P6 BRA `(.L_x_304) ;  /* 0x0000000000d86947 */ /* 0x000fea0003800000 */
[----:B------:R-:W-:Y:S01]  /*94a0*/  LEA R11, R11, UR27, 0x1 ;  /* 0x0000001b0b0b7c11 */ /* 0x000fe2000f8e08ff */
[----:B------:R-:W-:Y:S01]  /*94b0*/  IMAD.MOV.U32 R22, RZ, RZ, RZ ;  /* 0x000000ffff167224 */ /* 0x000fe200078e00ff */
[----:B------:R-:W-:Y:S01]  /*94c0*/  LEA R20, R20, UR6, 0x7 ;  /* 0x0000000614147c11 */ /* 0x000fe2000f8e38ff */
[----:B------:R-:W-:Y:S02]  /*94d0*/  IMAD.MOV.U32 R4, RZ, RZ, R8 ;  /* 0x000000ffff047224 */ /* 0x000fe400078e0008 */
[----:B------:R-:W-:Y:S02]  /*94e0*/  IMAD.MOV.U32 R5, RZ, RZ, R0 ;  /* 0x000000ffff057224 */ /* 0x000fe400078e0000 */
[----:B------:R-:W-:Y:S02]  /*94f0*/  IMAD.MOV.U32 R6, RZ, RZ, R12 ;  /* 0x000000ffff067224 */ /* 0x000fe400078e000c */
[----:B------:R-:W-:-:S07]  /*9500*/  IMAD.SHL.U32 R15, R11, 0x80, RZ ;  /* 0x000000800b0f7824 */ /* 0x000fce00078e00ff */
.L_x_307:
[----:B------:R-:W0:Y:S01]  /*9510*/  S2R R14, SR_CgaCtaId ;  /* 0x00000000000e7919 */ /* 0x000e220000008800 */
[----:B------:R-:W-:Y:S02]  /*9520*/  MOV R7, 0x400 ;  /* 0x0000040000077802 */ /* 0x000fe40000000f00 */
[----:B------:R-:W-:-:S13]  /*9530*/  LOP3.LUT P1, RZ, R18, 0x7f, RZ, 0xc0, !PT ;  /* 0x0000007f12ff7812 */ /* 0x000fda000782c0ff */
[----:B------:R-:W1:Y:S01]  /*9540*/  @!P1 LDC R11, c[0x0][0x500] ;  /* 0x00014000ff0b9b82 */ /* 0x000e620000000800 */
[----:B0-----:R-:W-:Y:S02]  /*9550*/  LEA R21, R14, R7, 0x18 ;  /* 0x000000070e157211 */ /* 0x001fe400078ec0ff */
[----:B------:R-:W-:-:S03]  /*9560*/  SHF.L.U32 R7, R5, 0x1f, RZ ;  /* 0x0000001f05077819 */ /* 0x000fc600000006ff */
[----:B------:R-:W-:-:S04]  /*9570*/  IMAD R14, R6, 0x8, R21 ;  /* 0x00000008060e7824 */ /* 0x000fc800078e0215 */
[----:B------:R-:W0:Y:S02]  /*9580*/  SYNCS.PHASECHK.TRANS64.TRYWAIT P0, [R14+URZ+0x48], R7 ;  /* 0x000048070e0075a7 */ /* 0x000e24000800017f */
[----:B01----:R-:W-:Y:S05]  /*9590*/  @!P0 BRA `(.L_x_305) ;  /* 0x0000001000208947 */ /* 0x003fea0003800000 */
.L_x_329:
[----:B0-----:R-:W-:Y:S01]  /*95a0*/  PRMT R7, R9, 0x9910, RZ ;  /* 0x0000991009077816 */ /* 0x001fe200000000ff */
[----:B------:R0:W-:Y:S03]  /*95b0*/  @!P1 SYNCS.ARRIVE.TRANS64 RZ, [R14+URZ], R11 ;  /* 0x0000000b0eff99a7 */ /* 0x0001e6000800003f */
[----:B------:R-:W-:-:S13]  /*95c0*/  ISETP.NE.AND P0, PT, R7, 0x2, PT ;  /* 0x000000020700780c */ /* 0x000fda0003f05270 */
[----:B0-----:R-:W-:Y:S05]  /*95d0*/  @P0 BRA `(.L_x_306) ;  /* 0x0000000000040947 */ /* 0x001fea0003800000 */
[----:B------:R-:W-:Y:S01]  /*95e0*/  BPT.TRAP 0x1 ;  /* 0x000000040000795c */ /* 0x000fe20000300000 */
.L_x_306:
[----:B------:R-:W-:Y:S01]  /*95f0*/  R2UR UR11, R6 ;  /* 0x00000000060b72ca */ /* 0x000fe200000e0000 */
[----:B------:R-:W-:Y:S01]  /*9600*/  VIADD R4, R4, 0xffffffff ;  /* 0xffffffff04047836 */ /* 0x000fe20000000000 */
[----:B------:R-:W-:Y:S01]  /*9610*/  R2UR UR22, R21 ;  /* 0x00000000151672ca */ /* 0x000fe200000e0000 */
[----:B------:R-:W-:Y:S01]  /*9620*/  UIADD3 UR16, UP0, UR30, 0xf0, URZ ;  /* 0x000000f01e107890 */ /* 0x000fe2000ff1e03f */
[----:B------:R-:W-:Y:S01]  /*9630*/  R2UR UR23, R15 ;  /* 0x000000000f1772ca */ /* 0x000fe200000e0000 */
[----:B------:R-:W-:Y:S01]  /*9640*/  UIADD3 UR32, UP1, UR30, 0x1f0, URZ ;  /* 0x000001f01e207890 */ /* 0x000fe2000ff3e03f */
[----:B------:R-:W-:Y:S01]  /*9650*/  R2UR UR9, R14 ;  /* 0x000000000e0972ca */ /* 0x000fe200000e0000 */
[----:B------:R-:W-:Y:S01]  /*9660*/  UIADD3.X UR17, URZ, UR31, URZ, UP0, !UPT ;  /* 0x0000001f3f117290 */ /* 0x000fe200087fe43f */
[----:B------:R-:W-:Y:S01]  /*9670*/  R2UR UR10, R22 ;  /* 0x00000000160a72ca */ /* 0x000fe200000e0000 */
[----:B------:R-:W-:Y:S01]  /*9680*/  UPRMT UR21, URZ, 0x5410, UR20 ;  /* 0x000054103f157896 */ /* 0x000fe20008000014 */
[----:B------:R-:W-:Y:S01]  /*9690*/  R2UR UR12, R13 ;  /* 0x000000000d0c72ca */ /* 0x000fe200000e0000 */
[----:B------:R-:W-:Y:S01]  /*96a0*/  VIADD R6, R6, 0x1 ;  /* 0x0000000106067836 */ /* 0x000fe20000000000 */
[----:B------:R-:W-:Y:S01]  /*96b0*/  R2UR UR26, R20 ;  /* 0x00000000141a72ca */ /* 0x000fe200000e0000 */
[----:B------:R-:W-:Y:S01]  /*96c0*/  ULEA UR8, UR11, UR28, 0xe ;  /* 0x0000001c0b087291 */ /* 0x000fe2000f8e703f */
[----:B------:R-:W-:Y:S01]  /*96d0*/  ISETP.GT.AND P1, PT, R4, 0x1, PT ;  /* 0x000000010400780c */ /* 0x000fe20003f24270 */
[----:B------:R-:W-:Y:S01]  /*96e0*/  ULEA UR11, UR11, UR13, 0xd ;  /* 0x0000000d0b0b7291 */ /* 0x000fe2000f8e683f */
[----:B------:R-:W-:Y:S01]  /*96f0*/  ISETP.NE.AND P0, PT, R6, 0x9, PT ;  /* 0x000000090600780c */ /* 0x000fe20003f05270 */
[----:B------:R-:W-:Y:S01]  /*9700*/  UIADD3 UR8, UR22, UR8, URZ ;  /* 0x0000000816087290 */ /* 0x000fe2000fffe03f */
[----:B------:R-:W-:Y:S01]  /*9710*/  VIADD R22, R22, 0x40 ;  /* 0x0000004016167836 */ /* 0x000fe20000000000 */
[----:B------:R-:W-:Y:S01]  /*9720*/  UIADD3 UR22, UR22, UR11, URZ ;  /* 0x0000000b16167290 */ /* 0x000fe2000fffe03f */
[----:B------:R-:W-:Y:S01]  /*9730*/  SEL R14, RZ, 0x1, P0 ;  /* 0x00000001ff0e7807 */ /* 0x000fe20000000000 */
[----:B------:R-:W-:Y:S01]  /*9740*/  UPRMT UR29, URZ, 0x5410, UR15 ;  /* 0x000054103f1d7896 */ /* 0x000fe2000800000f */
[----:B------:R-:W-:Y:S01]  /*9750*/  SEL R6, R6, RZ, P0 ;  /* 0x000000ff06067207 */ /* 0x000fe20000000000 */
[----:B------:R-:W-:Y:S01]  /*9760*/  UIADD3.X UR33, URZ, UR31, URZ, UP1, !UPT ;  /* 0x0000001f3f217290 */ /* 0x000fe20008ffe43f */
[----:B------:R-:W-:Y:S01]  /*9770*/  LOP3.LUT R5, R5, R14, RZ, 0x3c, !PT ;  /* 0x0000000e05057212 */ /* 0x000fe200078e3cff */
[----:B------:R-:W-:Y:S01]  /*9780*/  UMOV UR18, 0x0 ;  /* 0x0000000000127882 */ /* 0x000fe20000000000 */
[----:B------:R-:W-:Y:S01]  /*9790*/  UMOV UR19, 0x10000000 ;  /* 0x1000000000137882 */ /* 0x000fe20000000000 */
[----:B------:R-:W-:-:S02]  /*97a0*/  UMOV UR11, UR23 ;  /* 0x00000017000b7c82 */ /* 0x000fc40008000000 */
[----:B------:R0:W-:Y:S02]  /*97b0*/  UTMALDG.3D.MULTICAST [UR8], [UR16], UR21, desc[UR18] ;  /* 0x00001208100073b4 */ /* 0x0001e40008011815 */
[----:B0-----:R-:W-:Y:S01]  /*97c0*/  UMOV UR8, UR22 ;  /* 0x0000001600087c82 */ /* 0x001fe20008000000 */
[----:B------:R-:W-:Y:S02]  /*97d0*/  UMOV UR11, UR26 ;  /* 0x0000001a000b7c82 */ /* 0x000fe40008000000 */
[----:B------:R0:W-:Y:S02]  /*97e0*/  UTMALDG.3D.MULTICAST [UR8], [UR32], UR29, desc[UR18] ;  /* 0x00001208200073b4 */ /* 0x0001e4000801181d */
[----:B0-----:R-:W-:Y:S05]  /*97f0*/  @P1 BRA `(.L_x_307) ;  /* 0xfffffffc00441947 */ /* 0x001fea000383ffff */
.L_x_304:
[----:B------:R-:W-:Y:S05]  /*9800*/  BSYNC B1 ;  /* 0x0000000000017941 */ /* 0x000fea0003800000 */
.L_x_303:
[----:B------:R-:W-:Y:S01]  /*9810*/  LOP3.LUT P1, RZ, R10, 0xff, RZ, 0xc0, !PT ;  /* 0x000000ff0aff7812 */ /* 0x000fe2000782c0ff */
[C---:B------:R-:W-:Y:S01]  /*9820*/  IMAD.IADD R12, R3.reuse, 0x1, R12 ;  /* 0x00000001030c7824 */ /* 0x040fe200078e020c */
[----:B------:R-:W-:Y:S01]  /*9830*/  ULDC.64 UR8, c[0x0][0x650] ;  /* 0x0001940000087ab9 */ /* 0x000fe20000000a00 */
[C---:B------:R-:W-:Y:S01]  /*9840*/  ISETP.GE.U32.AND P2, PT, R3.reuse, 0x9, PT ;  /* 0x000000090300780c */ /* 0x040fe20003f46070 */
[----:B------:R-:W-:Y:S01]  /*9850*/  BSSY B1, `(.L_x_308) ;  /* 0x000006a000017945 */ /* 0x000fe20003800000 */
[----:B------:R-:W-:Y:S01]  /*9860*/  IMAD.MOV.U32 R11, RZ, RZ, -0x1 ;  /* 0xffffffffff0b7424 */ /* 0x000fe200078e00ff */
[----:B------:R-:W-:Y:S01]  /*9870*/  ISETP.GT.U32.AND P0, PT, R12, 0x8, PT ;  /* 0x000000080c00780c */ /* 0x000fe20003f04070 */
[----:B------:R-:W-:Y:S01]  /*9880*/  IMAD.MOV.U32 R20, RZ, RZ, -0x1 ;  /* 0xffffffffff147424 */ /* 0x000fe200078e00ff */
[----:B------:R-:W-:Y:S01]  /*9890*/  PRMT R10, RZ, 0x7610, R10 ;  /* 0x00007610ff0a7816 */ /* 0x000fe2000000000a */
[----:B------:R-:W-:Y:S01]  /*98a0*/  IMAD.MOV.U32 R13, RZ, RZ, -0x1 ;  /* 0xffffffffff0d7424 */ /* 0x000fe200078e00ff */
[----:B------:R-:W-:-:S03]  /*98b0*/  ISETP.LT.U32.AND P0, PT, R3, 0x9, P0 ;  /* 0x000000090300780c */ /* 0x000fc60000701070 */
[----:B------:R-:W0:Y:S01]  /*98c0*/  @P1 S2R R5, SR_CgaCtaId ;  /* 0x0000000000051919 */ /* 0x000e220000008800 */
[----:B------:R-:W-:-:S04]  /*98d0*/  @P1 MOV R4, 0x400 ;  /* 0x0000040000041802 */ /* 0x000fc80000000f00 */
[----:B0-----:R-:W-:Y:S01]  /*98e0*/  @P1 LEA R6, R5, R4, 0x18 ;  /* 0x0000000405061211 */ /* 0x001fe200078ec0ff */
[----:B------:R-:W-:-:S03]  /*98f0*/  IMAD.WIDE.U32 R4, R12, 0x38e38e39, RZ ;  /* 0x38e38e390c047825 */ /* 0x000fc600078e00ff */
[----:B------:R0:W-:Y:S01]  /*9900*/  @P1 SYNCS.ARRIVE.TRANS64.A1T0 RZ, [R6+URZ+0xa8], RZ ;  /* 0x0000a8ff06ff19a7 */ /* 0x0001e2000810003f */
[----:B------:R-:W-:Y:S02]  /*9910*/  IADD3 R16, P1, R16, UR24, RZ ;  /* 0x0000001810107c10 */ /* 0x000fe4000ff3e0ff */
[----:B------:R-:W-:Y:S02]  /*9920*/  SHF.R.U32.HI R7, RZ, 0x1, R5 ;  /* 0x00000001ff077819 */ /* 0x000fe40000011605 */
[----:B------:R-:W-:Y:S02]  /*9930*/  SEL R5, RZ, 0x1, !P0 ;  /* 0x00000001ff057807 */ /* 0x000fe40004000000 */
[----:B------:R-:W-:Y:S01]  /*9940*/  IADD3.X R17, R17, UR14, RZ, P1, !PT ;  /* 0x0000000e11117c10 */ /* 0x000fe20008ffe4ff */
[----:B------:R-:W-:Y:S01]  /*9950*/  IMAD R12, R7, -0x9, R12 ;  /* 0xfffffff7070c7824 */ /* 0x000fe200078e020c */
[----:B------:R-:W-:Y:S02]  /*9960*/  ISETP.GE.U32.AND P0, PT, R16, UR8, PT ;  /* 0x0000000810007c0c */ /* 0x000fe4000bf06070 */
[----:B------:R-:W-:-:S02]  /*9970*/  LOP3.LUT R0, R0, R5, RZ, 0x3c, !PT ;  /* 0x0000000500007212 */ /* 0x000fc400078e3cff */
[----:B------:R-:W-:Y:S02]  /*9980*/  ISETP.GE.U32.AND.EX P0, PT, R17, UR9, PT, P0 ;  /* 0x0000000911007c0c */ /* 0x000fe4000bf06100 */
[----:B------:R-:W-:Y:S02]  /*9990*/  @P2 LOP3.LUT R0, R0, 0x1, R7, 0x78, !PT ;  /* 0x0000000100002812 */ /* 0x000fe400078e7807 */
[----:B------:R-:W-:-:S09]  /*99a0*/  PRMT R4, RZ, 0x7610, R4 ;  /* 0x00007610ff047816 */ /* 0x000fd20000000004 */
[----:B0-----:R-:W-:Y:S05]  /*99b0*/  @P0 BRA `(.L_x_309) ;  /* 0x00000004004c0947 */ /* 0x001fea0003800000 */
[----:B------:R-:W0:Y:S01]  /*99c0*/  S2R R14, SR_CTAID.X ;  /* 0x00000000000e7919 */ /* 0x000e220000002500 */
[----:B------:R-:W-:Y:S01]  /*99d0*/  ULDC.64 UR8, c[0x0][0x628] ;  /* 0x00018a0000087ab9 */ /* 0x000fe20000000a00 */
[----:B------:R-:W1:Y:S01]  /*99e0*/  LDC R15, c[0x0][0x144] ;  /* 0x00005100ff0f7b82 */ /* 0x000e620000000800 */
[----:B------:R-:W-:Y:S01]  /*99f0*/  ISETP.NE.U32.AND P0, PT, RZ, UR8, PT ;  /* 0x00000008ff007c0c */ /* 0x000fe2000bf05070 */
[----:B------:R-:W2:Y:S01]  /*9a00*/  S2R R11, SR_CTAID.Y ;  /* 0x00000000000b7919 */ /* 0x000ea20000002600 */
[----:B------:R-:W-:Y:S01]  /*9a10*/  ULDC UR10, c[0x0][0x150] ;  /* 0x00005400000a7ab9 */ /* 0x000fe20000000800 */
[----:B------:R-:W-:Y:S01]  /*9a20*/  ULDC UR11, c[0x0][0x630] ;  /* 0x00018c00000b7ab9 */ /* 0x000fe20000000800 */
[----:B------:R-:W-:Y:S01]  /*9a30*/  ISETP.NE.AND.EX P0, PT, RZ, UR9, PT, P0 ;  /* 0x00000009ff007c0c */ /* 0x000fe2000bf05300 */
[----:B------:R-:W-:Y:S01]  /*9a40*/  IMAD.MOV.U32 R4, RZ, RZ, R16 ;  /* 0x000000ffff047224 */ /* 0x000fe200078e0010 */
[----:B0-----:R-:W-:-:S05]  /*9a50*/  I2FP.F32.U32 R5, R14 ;  /* 0x0000000e00057245 */ /* 0x001fca0000201000 */
[----:B------:R-:W-:Y:S01]  /*9a60*/  FMUL R20, R5, UR10 ;  /* 0x0000000a05147c20 */ /* 0x000fe20008400000 */
[----:B------:R-:W-:-:S05]  /*9a70*/  IMAD.MOV.U32 R5, RZ, RZ, R17 ;  /* 0x000000ffff057224 */ /* 0x000fca00078e0011 */
[----:B--2---:R-:W-:Y:S05]  /*9a80*/  @!P0 BRA `(.L_x_310) ;  /* 0x0000000000288947 */ /* 0x004fea0003800000 */
[----:B------:R-:W-:Y:S02]  /*9a90*/  ULDC UR10, c[0x0][0x634] ;  /* 0x00018d00000a7ab9 */ /* 0x000fe40000000800 */
[----:B------:R-:W-:-:S05]  /*9aa0*/  IADD3 R5, P0, R16, UR10, RZ ;  /* 0x0000000a10057c10 */ /* 0x000fca000ff1e0ff */
[----:B------:R-:W-:-:S04]  /*9ab0*/  IMAD.X R13, RZ, RZ, R17, P0 ;  /* 0x000000ffff0d7224 */ /* 0x000fc800000e0611 */
[----:B------:R-:W-:-:S04]  /*9ac0*/  IMAD.WIDE.U32 R6, R13, UR8, RZ ;  /* 0x000000080d067c25 */ /* 0x000fc8000f8e00ff */
[----:B------:R-:W-:-:S04]  /*9ad0*/  IMAD.WIDE.U32 R6, P0, R5, UR9, R6 ;  /* 0x0000000905067c25 */ /* 0x000fc8000f800006 */
[----:B------:R-:W-:-:S04]  /*9ae0*/  IMAD.WIDE.U32 R4, R5, UR8, RZ ;  /* 0x0000000805047c25 */ /* 0x000fc8000f8e00ff */
[----:B------:R-:W-:Y:S01]  /*9af0*/  IMAD.MOV.U32 R4, RZ, RZ, R7 ;  /* 0x000000ffff047224 */ /* 0x000fe200078e0007 */
[----:B------:R-:W-:Y:S01]  /*9b00*/  IADD3 RZ, P1, R5, R6, RZ ;  /* 0x0000000605ff7210 */ /* 0x000fe20007f3e0ff */
[----:B------:R-:W-:-:S04]  /*9b10*/  IMAD.X R5, RZ, RZ, RZ, P0 ;  /* 0x000000ffff057224 */ /* 0x000fc800000e06ff */
[----:B------:R-:W-:-:S08]  /*9b20*/  IMAD.WIDE.U32.X R4, R13, UR9, R4, P1 ;  /* 0x000000090d047c25 */ /* 0x000fd000088e0404 */
.L_x_310:
[--C-:B------:R-:W-:Y:S01]  /*9b30*/  SHF.R.U64 R13, R4, UR11, R5.reuse ;  /* 0x0000000b040d7c19 */ /* 0x100fe20008001205 */
[----:B------:R-:W0:Y:S01]  /*9b40*/  F2I.U32.TRUNC.NTZ R20, R20 ;  /* 0x0000001400147305 */ /* 0x000e22000020f000 */
[----:B------:R-:W-:Y:S01]  /*9b50*/  SHF.R.U32.HI R4, RZ, UR11, R5 ;  /* 0x0000000bff047c19 */ /* 0x000fe20008011605 */
[----:B------:R-:W-:Y:S01]  /*9b60*/  ULDC.64 UR8, c[0x0][0x620] ;  /* 0x0001880000087ab9 */ /* 0x000fe20000000a00 */
[----:B------:R-:W-:Y:S01]  /*9b70*/  IADD3 R7, P0, RZ, -R13, RZ ;  /* 0x8000000dff077210 */ /* 0x000fe20007f1e0ff */
[----:B------:R-:W-:Y:S01]  /*9b80*/  ULDC.64 UR10, c[0x0][0x640] ;  /* 0x00019000000a7ab9 */ /* 0x000fe20000000a00 */
[----:B------:R-:W2:Y:S03]  /*9b90*/  LDC R22, c[0x0][0x148] ;  /* 0x00005200ff167b82 */ /* 0x000ea60000000800 */
[----:B------:R-:W-:Y:S01]  /*9ba0*/  IMAD.X R4, RZ, RZ, ~R4, P0 ;  /* 0x000000ffff047224 */ /* 0x000fe200000e0e04 */
[----:B------:R-:W-:-:S03]  /*9bb0*/  ISETP.NE.U32.AND P0, PT, RZ, UR10, PT ;  /* 0x0000000aff007c0c */ /* 0x000fc6000bf05070 */
[----:B------:R-:W-:Y:S01]  /*9bc0*/  IMAD R6, R4, UR8, RZ ;  /* 0x0000000804067c24 */ /* 0x000fe2000f8e02ff */
[----:B------:R-:W-:Y:S01]  /*9bd0*/  ISETP.NE.AND.EX P0, PT, RZ, UR11, PT, P0 ;  /* 0x0000000bff007c0c */ /* 0x000fe2000bf05300 */
[----:B------:R-:W-:Y:S01]  /*9be0*/  IMAD.WIDE.U32 R4, R7, UR8, R16 ;  /* 0x0000000807047c25 */ /* 0x000fe2000f8e0010 */
[----:B------:R-:W-:-:S03]  /*9bf0*/  ULDC UR8, c[0x0][0x618] ;  /* 0x0001860000087ab9 */ /* 0x000fc60000000800 */
[----:B------:R-:W-:Y:S01]  /*9c00*/  IMAD R7, R7, UR9, R6 ;  /* 0x0000000907077c24 */ /* 0x000fe2000f8e0206 */
[----:B------:R-:W-:Y:S01]  /*9c10*/  ULDC UR9, c[0x0][0x154] ;  /* 0x0000550000097ab9 */ /* 0x000fe20000000800 */
[----:B0-----:R-:W-:Y:S02]  /*9c20*/  IMAD.MOV R6, RZ, RZ, -R20 ;  /* 0x000000ffff067224 */ /* 0x001fe400078e0a14 */
[----:B------:R-:W-:Y:S02]  /*9c30*/  IMAD.IADD R5, R5, 0x1, R7 ;  /* 0x0000000105057824 */ /* 0x000fe400078e0207 */
[----:B-1----:R-:W-:Y:S01]  /*9c40*/  IMAD R14, R15, R6, R14 ;  /* 0x000000060f0e7224 */ /* 0x002fe200078e020e */
[----:B------:R-:W-:Y:S02]  /*9c50*/  I2FP.F32.U32 R6, R11 ;  /* 0x0000000b00067245 */ /* 0x000fe40000201000 */
[--C-:B------:R-:W-:Y:S02]  /*9c60*/  SHF.R.U64 R15, R4, UR8, R5.reuse ;  /* 0x00000008040f7c19 */ /* 0x100fe40008001205 */
[----:B------:R-:W-:Y:S01]  /*9c70*/  SHF.R.U32.HI R4, RZ, UR8, R5 ;  /* 0x00000008ff047c19 */ /* 0x000fe20008011605 */
[----:B------:R-:W-:Y:S01]  /*9c80*/  FMUL R6, R6, UR9 ;  /* 0x0000000906067c20 */ /* 0x000fe20008400000 */
[----:B------:R-:W-:-:S02]  /*9c90*/  ULDC UR8, c[0x0][0x608] ;  /* 0x0001820000087ab9 */ /* 0x000fc40000000800 */
[--C-:B------:R-:W-:Y:S01]  /*9ca0*/  SHF.R.U64 R21, R15, UR8, R4.reuse ;  /* 0x000000080f157c19 */ /* 0x100fe20008001204 */
[----:B------:R0:W1:Y:S01]  /*9cb0*/  F2I.U32.TRUNC.NTZ R24, R6 ;  /* 0x0000000600187305 */ /* 0x000062000020f000 */
[----:B------:R-:W-:Y:S01]  /*9cc0*/  SHF.R.U32.HI R4, RZ, UR8, R4 ;  /* 0x00000008ff047c19 */ /* 0x000fe20008011604 */
[----:B------:R-:W-:-:S03]  /*9cd0*/  ULDC UR8, c[0x0][0x658] ;  /* 0x0001960000087ab9 */ /* 0x000fc60000000800 */
[--C-:B------:R-:W-:Y:S02]  /*9ce0*/  SHF.R.U64 R20, R21, UR8, R4.reuse ;  /* 0x0000000815147c19 */ /* 0x100fe40008001204 */
[----:B------:R-:W-:-:S03]  /*9cf0*/  SHF.R.U32.HI R23, RZ, UR8, R4 ;  /* 0x00000008ff177c19 */ /* 0x000fc60008011604 */
[----:B------:R-:W-:Y:S02]  /*9d00*/  IMAD.MOV.U32 R4, RZ, RZ, R20 ;  /* 0x000000ffff047224 */ /* 0x000fe400078e0014 */
[----:B------:R-:W-:Y:S01]  /*9d10*/  IMAD.MOV.U32 R5, RZ, RZ, R23 ;  /* 0x000000ffff057224 */ /* 0x000fe200078e0017 */
[----:B0-----:R-:W-:Y:S06]  /*9d20*/  @!P0 BRA `(.L_x_311) ;  /* 0x0000000000288947 */ /* 0x001fec0003800000 */
        /* <DEDUP_REMOVED lines=10> */
.L_x_311:
[----:B------:R-:W-:Y:S01]  /*9dd0*/  ISETP.NE.AND P0, PT, R2, 0x1, PT ;  /* 0x000000010200780c */ /* 0x000fe20003f05270 */
[----:B------:R-:W-:Y:S01]  /*9de0*/  ULDC UR8, c[0x0][0x648] ;  /* 0x0001920000087ab9 */ /* 0x000fe20000000800 */
[----:B-1----:R-:W-:Y:S01]  /*9df0*/  IMAD.MOV R24, RZ, RZ, -R24 ;  /* 0x000000ffff187224 */ /* 0x002fe200078e0a18 */
[----:B------:R-:W-:Y:S01]  /*9e00*/  SHF.R.U64 R4, R4, UR8, R5 ;  /* 0x0000000804047c19 */ /* 0x000fe20008001205 */
[----:B------:R-:W-:Y:S01]  /*9e10*/  ULDC UR8, c[0x0][0x638] ;  /* 0x00018e0000087ab9 */ /* 0x000fe20000000800 */
[----:B------:R-:W-:Y:S01]  /*9e20*/  LOP3.LUT R21, R21, UR7, RZ, 0xc0, !PT ;  /* 0x0000000715157c12 */ /* 0x000fe2000f8ec0ff */
[----:B------:R-:W-:Y:S02]  /*9e30*/  ULDC UR9, c[0x0][0x610] ;  /* 0x0001840000097ab9 */ /* 0x000fe40000000800 */
[----:B------:R-:W-:Y:S02]  /*9e40*/  IMAD.MOV R5, RZ, RZ, -R4 ;  /* 0x000000ffff057224 */ /* 0x000fe400078e0a04 */
[----:B------:R-:W-:-:S02]  /*9e50*/  IMAD R21, R4, UR5, R21 ;  /* 0x0000000504157c24 */ /* 0x000fc4000f8e0215 */
[----:B------:R-:W-:Y:S01]  /*9e60*/  IMAD R20, R5, UR8, R20 ;  /* 0x0000000805147c24 */ /* 0x000fe2000f8e0214 */
[----:B------:R-:W-:Y:S01]  /*9e70*/  ULDC UR8, c[0x0][0x600] ;  /* 0x0001800000087ab9 */ /* 0x000fe20000000800 */
[----:B--2---:R-:W-:Y:S01]  /*9e80*/  @P0 IMAD R14, R22, R24, R11 ;  /* 0x00000018160e0224 */ /* 0x004fe200078e020b */
[----:B------:R-:W-:Y:S01]  /*9e90*/  LOP3.LUT R11, R15, UR4, RZ, 0xc0, !PT ;  /* 0x000000040f0b7c12 */ /* 0x000fe2000f8ec0ff */
[----:B------:R-:W-:Y:S02]  /*9ea0*/  IMAD.MOV.U32 R4, RZ, RZ, 0x1 ;  /* 0x00000001ff047424 */ /* 0x000fe400078e00ff */
[----:B------:R-:W-:Y:S02]  /*9eb0*/  IMAD R14, R21, UR9, R14 ;  /* 0x00000009150e7c24 */ /* 0x000fe4000f8e020e */
[----:B------:R-:W-:-:S05]  /*9ec0*/  IMAD R11, R20, UR8, R11 ;  /* 0x00000008140b7c24 */ /* 0x000fca000f8e020b */
[----:B------:R-:W-:Y:S02]  /*9ed0*/  SEL R20, R11, R14, !P0 ;  /* 0x0000000e0b147207 */ /* 0x000fe40004000000 */
[----:B------:R-:W-:-:S07]  /*9ee0*/  SEL R11, R14, R11, !P0 ;  /* 0x0000000b0e0b7207 */ /* 0x000fce0004000000 */
.L_x_309:
[----:B------:R-:W-:Y:S05]  /*9ef0*/  BSYNC B1 ;  /* 0x0000000000017941 */ /* 0x000fea0003800000 */
.L_x_308:
[----:B------:R-:W-:-:S13]  /*9f00*/  LOP3.LUT P0, RZ, R4, 0xff, RZ, 0xc0, !PT ;  /* 0x000000ff04ff7812 */ /* 0x000fda000780c0ff */
[----:B------:R-:W-:Y:S05]  /*9f10*/  @P0 BRA `(.L_x_312) ;  /* 0xfffffff400440947 */ /* 0x000fea000383ffff */
[----:B------:R-:W-:Y:S05]  /*9f20*/  BSYNC B0 ;  /* 0x0000000000007941 */ /* 0x000fea0003800000 */
.L_x_301:
[----:B------:R-:W-:-:S03]  /*9f30*/  UMOV UR8, 0xffffffff ;  /* 0xffffffff00087882 */ /* 0x000fc60000000000 */
[----:B------:R-:W-:Y:S05]  /*9f40*/  BRA.DIV UR8, `(.L_x_313) ;  /* 0x0000000608c87947 */ /* 0x000fea000b800000 */
[----:B------:R-:W-:-:S13]  /*9f50*/  ELECT P6, URZ, PT ;  /* 0x00000000003f782f */ /* 0x000fda00038c0000 */
.L_x_332:
[----:B------:R-:W-:Y:S04]  /*9f60*/  BSSY B0, `(.L_x_314) ;  /* 0x0000058000007945 */ /* 0x000fe80003800000 */
[----:B------:R-:W-:Y:S05]  /*9f70*/  @!P6 BRA `(.L_x_315) ;  /* 0x000000040058e947 */ /* 0x000fea0003800000 */
[----:B------:R-:W-:-:S04]  /*9f80*/  LOP3.LUT R19, R19, 0x2, RZ, 0xfc, !PT ;  /* 0x0000000213137812 */ /* 0x000fc800078efcff */
[----:B------:R-:W-:-:S13]  /*9f90*/  ISETP.NE.AND P0, PT, R19, 0x3, PT ;  /* 0x000000031300780c */ /* 0x000fda0003f05270 */
[----:B------:R-:W-:Y:S05]  /*9fa0*/  @!P0 BRA `(.L_x_316) ;  /* 0x0000000000048947 */ /* 0x000fea0003800000 */
[----:B------:R-:W-:Y:S01]  /*9fb0*/  BPT.TRAP 0x1 ;  /* 0x000000040000795c */ /* 0x000fe20000300000 */
.L_x_316:
[----:B------:R-:W0:Y:S01]  /*9fc0*/  S2R R3, SR_CgaCtaId ;  /* 0x0000000000037919 */ /* 0x000e220000008800 */
[----:B------:R-:W-:-:S04]  /*9fd0*/  MOV R2, 0x400 ;  /* 0x0000040000027802 */ /* 0x000fc80000000f00 */
[----:B0-----:R-:W-:Y:S02]  /*9fe0*/  LEA R3, R3, R2, 0x18 ;  /* 0x0000000203037211 */ /* 0x001fe400078ec0ff */
[----:B------:R-:W-:-:S03]  /*9ff0*/  SHF.L.U32 R2, R0, 0x1f, RZ ;  /* 0x0000001f00027819 */ /* 0x000fc600000006ff */
[----:B------:R-:W-:-:S04]  /*a000*/  VIADD R3, R3, 0x48 ;  /* 0x0000004803037836 */ /* 0x000fc80000000000 */
[C---:B------:R-:W-:Y:S02]  /*a010*/  IMAD R7, R12.reuse, 0x8, R3 ;  /* 0x000000080c077824 */ /* 0x040fe400078e0203 */
[----:B------:R-:W-:Y:S02]  /*a020*/  VIADD R12, R12, 0x1 ;  /* 0x000000010c0c7836 */ /* 0x000fe40000000000 */
[----:B------:R-:W0:Y:S03]  /*a030*/  SYNCS.PHASECHK.TRANS64.TRYWAIT P0, [R7+URZ], R2 ;  /* 0x00000002070075a7 */ /* 0x000e26000800017f */
[----:B------:R-:W-:-:S04]  /*a040*/  ISETP.NE.AND P1, PT, R12, 0x9, PT ;  /* 0x000000090c00780c */ /* 0x000fc80003f25270 */
[----:B------:R-:W-:Y:S02]  /*a050*/  SEL R5, RZ, 0x1, P1 ;  /* 0x00000001ff057807 */ /* 0x000fe40000800000 */
[----:B------:R-:W-:Y:S02]  /*a060*/  SEL R12, R12, RZ, P1 ;  /* 0x000000ff0c0c7207 */ /* 0x000fe40000800000 */
[----:B------:R-:W-:-:S03]  /*a070*/  LOP3.LUT R5, R0, R5, RZ, 0x3c, !PT ;  /* 0x0000000500057212 */ /* 0x000fc600078e3cff */
[----:B------:R-:W-:Y:S01]  /*a080*/  IMAD R9, R12, 0x8, R3 ;  /* 0x000000080c097824 */ /* 0x000fe200078e0203 */
[----:B------:R-:W-:Y:S01]  /*a090*/  SHF.L.U32 R4, R5, 0x1f, RZ ;  /* 0x0000001f05047819 */ /* 0x000fe200000006ff */
[----:B0-----:R-:W-:Y:S06]  /*a0a0*/  @!P0 BRA `(.L_x_317) ;  /* 0x0000000400908947 */ /* 0x001fec0003800000 */
.L_x_333:
[----:B------:R-:W1:Y:S01]  /*a0b0*/  SYNCS.PHASECHK.TRANS64.TRYWAIT P0, [R9+URZ], R4 ;  /* 0x00000004090075a7 */ /* 0x000e62000800017f */
[----:B------:R-:W-:-:S05]  /*a0c0*/  VIADD R0, R12, 0x1 ;  /* 0x000000010c007836 */ /* 0x000fca0000000000 */
[----:B------:R-:W-:-:S04]  /*a0d0*/  ISETP.NE.AND P1, PT, R0, 0x9, PT ;  /* 0x000000090000780c */ /* 0x000fc80003f25270 */
[----:B0-----:R-:W-:Y:S02]  /*a0e0*/  SEL R2, RZ, 0x1, P1 ;  /* 0x00000001ff027807 */ /* 0x001fe40000800000 */
[----:B------:R-:W-:Y:S02]  /*a0f0*/  SEL R0, R0, RZ, P1 ;  /* 0x000000ff00007207 */ /* 0x000fe40000800000 */
[----:B------:R-:W-:-:S03]  /*a100*/  LOP3.LUT R7, R5, R2, RZ, 0x3c, !PT ;  /* 0x0000000205077212 */ /* 0x000fc600078e3cff */
[----:B------:R-:W-:Y:S01]  /*a110*/  IMAD R6, R0, 0x8, R3 ;  /* 0x0000000800067824 */ /* 0x000fe200078e0203 */
[----:B------:R-:W-:Y:S01]  /*a120*/  SHF.L.U32 R5, R7, 0x1f, RZ ;  /* 0x0000001f07057819 */ /* 0x000fe200000006ff */
[----:B-1----:R-:W-:Y:S06]  /*a130*/  @!P0 BRA `(.L_x_318) ;  /* 0x0000000400808947 */ /* 0x002fec0003800000 */
.L_x_334:
[----:B------:R-:W1:Y:S01]  /*a140*/  SYNCS.PHASECHK.TRANS64.TRYWAIT P0, [R6+URZ], R5 ;  /* 0x00000005060075a7 */ /* 0x000e62000800017f */
[----:B------:R-:W-:-:S05]  /*a150*/  VIADD R0, R0, 0x1 ;  /* 0x0000000100007836 */ /* 0x000fca0000000000 */
[----:B------:R-:W-:-:S04]  /*a160*/  ISETP.NE.AND P1, PT, R0, 0x9, PT ;  /* 0x000000090000780c */ /* 0x000fc80003f25270 */
[----:B------:R-:W-:Y:S02]  /*a170*/  SEL R2, RZ, 0x1, P1 ;  /* 0x00000001ff027807 */ /* 0x000fe40000800000 */
[----:B------:R-:W-:Y:S02]  /*a180*/  SEL R0, R0, RZ, P1 ;  /* 0x000000ff00007207 */ /* 0x000fe40000800000 */
[----:B------:R-:W-:-:S03]  /*a190*/  LOP3.LUT R7, R7, R2, RZ, 0x3c, !PT ;  /* 0x0000000207077212 */ /* 0x000fc600078e3cff */
[----:B0-----:R-:W-:Y:S01]  /*a1a0*/  IMAD R9, R0, 0x8, R3 ;  /* 0x0000000800097824 */ /* 0x001fe200078e0203 */
[----:B------:R-:W-:Y:S01]  /*a1b0*/  SHF.L.U32 R4, R7, 0x1f, RZ ;  /* 0x0000001f07047819 */ /* 0x000fe200000006ff */
[----:B-1----:R-:W-:Y:S06]  /*a1c0*/  @!P0 BRA `(.L_x_319) ;  /* 0x0000000400708947 */ /* 0x002fec0003800000 */
.L_x_335:
        /* <DEDUP_REMOVED lines=9> */
.L_x_336:
        /* <DEDUP_REMOVED lines=9> */
.L_x_337:
        /* <DEDUP_REMOVED lines=9> */
.L_x_338:
        /* <DEDUP_REMOVED lines=9> */
.L_x_339:
[----:B------:R-:W1:Y:S01]  /*a410*/  SYNCS.PHASECHK.TRANS64.TRYWAIT P0, [R9+URZ], R4 ;  /* 0x00000004090075a7 */ /* 0x000e62000800017f */
[----:B------:R-:W-:-:S05]  /*a420*/  VIADD R0, R0, 0x1 ;  /* 0x0000000100007836 */ /* 0x000fca0000000000 */
[----:B------:R-:W-:-:S04]  /*a430*/  ISETP.NE.AND P1, PT, R0, 0x9, PT ;  /* 0x000000090000780c */ /* 0x000fc80003f25270 */
[----:B------:R-:W-:Y:S02]  /*a440*/  SEL R2, RZ, 0x1, P1 ;  /* 0x00000001ff027807 */ /* 0x000fe40000800000 */
[----:B------:R-:W-:Y:S02]  /*a450*/  SEL R0, R0, RZ, P1 ;  /* 0x000000ff00007207 */ /* 0x000fe40000800000 */
[----:B------:R-:W-:Y:S01]  /*a460*/  LOP3.LUT R2, R7, R2, RZ, 0x3c, !PT ;  /* 0x0000000207027212 */ /* 0x000fe200078e3cff */
[----:B-1----:R-:W-:Y:S06]  /*a470*/  @!P0 BRA `(.L_x_324) ;  /* 0x0000000400288947 */ /* 0x002fec0003800000 */
.L_x_340:
[----:B------:R-:W-:Y:S01]  /*a480*/  IMAD R3, R0, 0x8, R3 ;  /* 0x0000000800037824 */ /* 0x000fe200078e0203 */
[----:B------:R-:W-:-:S07]  /*a490*/  SHF.L.U32 R0, R2, 0x1f, RZ ;  /* 0x0000001f02007819 */ /* 0x000fce00000006ff */
.L_x_325:
[----:B--2---:R2:W3:Y:S02]  /*a4a0*/  SYNCS.PHASECHK.TRANS64.TRYWAIT P0, [R3+URZ], R0 ;  /* 0x00000000030075a7 */ /* 0x0044e4000800017f */
[----:B---3--:R-:W-:Y:S05]  /*a4b0*/  @!P0 NANOSLEEP.SYNCS 0x989680 ;  /* 0x009896800000895d */ /* 0x008fea0003900000 */
[----:B------:R-:W3:Y:S02]  /*a4c0*/  @!P0 SYNCS.PHASECHK.TRANS64 P0, [R3+URZ], R0 ;  /* 0x00000000030085a7 */ /* 0x000ee4000800007f */
[----:B---3--:R-:W-:Y:S05]  /*a4d0*/  @!P0 BRA `(.L_x_325) ;  /* 0xfffffffc00f08947 */ /* 0x008fea000383ffff */
.L_x_315:
[----:B------:R-:W-:Y:S05]  /*a4e0*/  BSYNC B0 ;  /* 0x0000000000007941 */ /* 0x000fea0003800000 */
.L_x_314:
[----:B------:R-:W-:Y:S05]  /*a4f0*/  EXIT ;  /* 0x000000000000794d */ /* 0x000fea0003800000 */
.L_x_22:
[----:B----4-:R4:W0:Y:S02]  /*a500*/  SYNCS.PHASECHK.TRANS64.TRYWAIT P1, [R3+URZ], R0 ;  /* 0x00000000030075a7 */ /* 0x010824000802017f */
[----:B0-----:R-:W-:Y:S05]  /*a510*/  @!P1 NANOSLEEP.SYNCS 0x989680 ;  /* 0x009896800000995d */ /* 0x001fea0003900000 */
[----:B------:R-:W0:Y:S02]  /*a520*/  @!P1 SYNCS.PHASECHK.TRANS64 P1, [R3+URZ], R0 ;  /* 0x00000000030095a7 */ /* 0x000e24000802007f */
[----:B0-----:R-:W-:Y:S05]  /*a530*/  @!P1 BRA `(.L_x_22) ;  /* 0xfffffffc00f09947 */ /* 0x001fea000383ffff */
[----:B------:R-:W-:Y:S05]  /*a540*/  BRA `(.L_x_21) ;  /* 0xffffff7000347947 */ /* 0x000fea000383ffff */
.L_x_27:
[----:B-1----:R1:W3:Y:S02]  /*a550*/  SYNCS.PHASECHK.TRANS64.TRYWAIT P1, [R5+URZ], R4 ;  /* 0x00000004050075a7 */ /* 0x0022e4000802017f */
[----:B---3--:R-:W-:Y:S05]  /*a560*/  @!P1 NANOSLEEP.SYNCS 0x989680 ;  /* 0x009896800000995d */ /* 0x008fea0003900000 */
[----:B------:R-:W3:Y:S02]  /*a570*/  @!P1 SYNCS.PHASECHK.TRANS64 P1, [R5+URZ], R4 ;  /* 0x00000004050095a7 */ /* 0x000ee4000802007f */
[----:B---3--:R-:W-:Y:S05]  /*a580*/  @!P1 BRA `(.L_x_27) ;  /* 0xfffffffc00f09947 */ /* 0x008fea000383ffff */
[----:B------:R-:W-:Y:S05]  /*a590*/  BRA `(.L_x_26) ;  /* 0xffffff7400107947 */ /* 0x000fea000383ffff */
.L_x_302:
[----:B------:R-:W-:Y:S01]  /*a5a0*/  BSSY B1, `(.L_x_326) ;  /* 0x0000006000017945 */ /* 0x000fe20003800000 */
[----:B------:R-:W-:-:S07]  /*a5b0*/  IMAD.MOV.U32 R15, RZ, RZ, -0x1 ;  /* 0xffffffffff0f7424 */ /* 0x000fce00078e00ff */
[----:B------:R-:W-:Y:S05]  /*a5c0*/  WARPSYNC.COLLECTIVE R15, `(.L_x_327) ;  /* 0x000000000f0c7348 */ /* 0x000fea0003c00000 */
[----:B------:R-:W-:Y:S02]  /*a5d0*/  ELECT P6, UR62, PT ;  /* 0x00000000003e782f */ /* 0x000fe400038c0000 */
[----:B------:R-:W-:Y:S01]  /*a5e0*/  MOV R14, UR62 ;  /* 0x0000003e000e7c02 */ /* 0x000fe20008000f00 */
[----:B------:R-:W-:Y:S10]  /*a5f0*/  ENDCOLLECTIVE ;  /* 0x000000000000791b */ /* 0x000ff40003800000 */
.L_x_327:
[----:B------:R-:W-:Y:S05]  /*a600*/  BSYNC B1 ;  /* 0x0000000000017941 */ /* 0x000fea0003800000 */
.L_x_326:
[----:B------:R-:W-:Y:S05]  /*a610*/  BRA `(.L_x_328) ;  /* 0xffffffec00907947 */ /* 0x000fea000383ffff */
.L_x_305:
[----:B0-----:R0:W1:Y:S02]  /*a620*/  SYNCS.PHASECHK.TRANS64.TRYWAIT P0, [R14+URZ+0x48], R7 ;  /* 0x000048070e0075a7 */ /* 0x001064000800017f */
[----:B-1----:R-:W-:Y:S05]  /*a630*/  @!P0 NANOSLEEP.SYNCS 0x989680 ;  /* 0x009896800000895d */ /* 0x002fea0003900000 */
[----:B------:R-:W1:Y:S02]  /*a640*/  @!P0 SYNCS.PHASECHK.TRANS64 P0, [R14+URZ+0x48], R7 ;  /* 0x000048070e0085a7 */ /* 0x000e64000800007f */
[----:B-1----:R-:W-:Y:S05]  /*a650*/  @!P0 BRA `(.L_x_305) ;  /* 0xfffffffc00f08947 */ /* 0x002fea000383ffff */
[----:B------:R-:W-:Y:S05]  /*a660*/  BRA `(.L_x_329) ;  /* 0xffffffec00cc7947 */ /* 0x000fea000383ffff */
.L_x_313:
[----:B------:R-:W-:Y:S01]  /*a670*/  BSSY B0, `(.L_x_330) ;  /* 0x0000006000007945 */ /* 0x000fe20003800000 */
[----:B------:R-:W-:-:S07]  /*a680*/  IMAD.MOV.U32 R15, RZ, RZ, -0x1 ;  /* 0xffffffffff0f7424 */ /* 0x000fce00078e00ff */
[----:B------:R-:W-:Y:S05]  /*a690*/  WARPSYNC.COLLECTIVE R15, `(.L_x_331) ;  /* 0x000000000f0c7348 */ /* 0x000fea0003c00000 */
[----:B------:R-:W-:Y:S02]  /*a6a0*/  ELECT P6, UR62, PT ;  /* 0x00000000003e782f */ /* 0x000fe400038c0000 */
[----:B------:R-:W-:Y:S01]  /*a6b0*/  MOV R14, UR62 ;  /* 0x0000003e000e7c02 */ /* 0x000fe20008000f00 */
[----:B------:R-:W-:Y:S10]  /*a6c0*/  ENDCOLLECTIVE ;  /* 0x000000000000791b */ /* 0x000ff40003800000 */
.L_x_331:
[----:B------:R-:W-:Y:S05]  /*a6d0*/  BSYNC B0 ;  /* 0x0000000000007941 */ /* 0x000fea0003800000 */
.L_x_330:
[----:B------:R-:W-:Y:S05]  /*a6e0*/  BRA `(.L_x_332) ;  /* 0xfffffff8001c7947 */ /* 0x000fea000383ffff */
.L_x_317:
[----:B0-----:R0:W1:Y:S02]  /*a6f0*/  SYNCS.PHASECHK.TRANS64.TRYWAIT P0, [R7+URZ], R2 ;  /* 0x00000002070075a7 */ /* 0x001064000800017f */
[----:B-1----:R-:W-:Y:S05]  /*a700*/  @!P0 NANOSLEEP.SYNCS 0x989680 ;  /* 0x009896800000895d */ /* 0x002fea0003900000 */
[----:B------:R-:W1:Y:S02]  /*a710*/  @!P0 SYNCS.PHASECHK.TRANS64 P0, [R7+URZ], R2 ;  /* 0x00000002070085a7 */ /* 0x000e64000800007f */
[----:B-1----:R-:W-:Y:S05]  /*a720*/  @!P0 BRA `(.L_x_317) ;  /* 0xfffffffc00f08947 */ /* 0x002fea000383ffff */
[----:B------:R-:W-:Y:S05]  /*a730*/  BRA `(.L_x_333) ;  /* 0xfffffff8005c7947 */ /* 0x000fea000383ffff */
.L_x_318:
[----:B0-----:R0:W1:Y:S02]  /*a740*/  SYNCS.PHASECHK.TRANS64.TRYWAIT P0, [R9+URZ], R4 ;  /* 0x00000004090075a7 */ /* 0x001064000800017f */
[----:B-1----:R-:W-:Y:S05]  /*a750*/  @!P0 NANOSLEEP.SYNCS 0x989680 ;  /* 0x009896800000895d */ /* 0x002fea0003900000 */
[----:B------:R-:W1:Y:S02]  /*a760*/  @!P0 SYNCS.PHASECHK.TRANS64 P0, [R9+URZ], R4 ;  /* 0x00000004090085a7 */ /* 0x000e64000800007f */
[----:B-1----:R-:W-:Y:S05]  /*a770*/  @!P0 BRA `(.L_x_318) ;  /* 0xfffffffc00f08947 */ /* 0x002fea000383ffff */
[----:B------:R-:W-:Y:S05]  /*a780*/  BRA `(.L_x_334) ;  /* 0xfffffff8006c7947 */ /* 0x000fea000383ffff */
.L_x_319:
[----:B0-----:R0:W1:Y:S02]  /*a790*/  SYNCS.PHASECHK.TRANS64.TRYWAIT P0, [R6+URZ], R5 ;  /* 0x00000005060075a7 */ /* 0x001064000800017f */
[----:B-1----:R-:W-:Y:S05]  /*a7a0*/  @!P0 NANOSLEEP.SYNCS 0x989680 ;  /* 0x009896800000895d */ /* 0x002fea0003900000 */
[----:B------:R-:W1:Y:S02]  /*a7b0*/  @!P0 SYNCS.PHASECHK.TRANS64 P0, [R6+URZ], R5 ;  /* 0x00000005060085a7 */ /* 0x000e64000800007f */
[----:B-1----:R-:W-:Y:S05]  /*a7c0*/  @!P0 BRA `(.L_x_319) ;  /* 0xfffffffc00f08947 */ /* 0x002fea000383ffff */
[----:B------:R-:W-:Y:S05]  /*a7d0*/  BRA `(.L_x_335) ;  /* 0xfffffff8007c7947 */ /* 0x000fea000383ffff */
.L_x_320:
[----:B0-----:R0:W1:Y:S02]  /*a7e0*/  SYNCS.PHASECHK.TRANS64.TRYWAIT P0, [R9+URZ], R4 ;  /* 0x00000004090075a7 */ /* 0x001064000800017f */
[----:B-1----:R-:W-:Y:S05]  /*a7f0*/  @!P0 NANOSLEEP.SYNCS 0x989680 ;  /* 0x009896800000895d */ /* 0x002fea0003900000 */
[----:B------:R-:W1:Y:S02]  /*a800*/  @!P0 SYNCS.PHASECHK.TRANS64 P0, [R9+URZ], R4 ;  /* 0x00000004090085a7 */ /* 0x000e64000800007f */
[----:B-1----:R-:W-:Y:S05]  /*a810*/  @!P0 BRA `(.L_x_320) ;  /* 0xfffffffc00f08947 */ /* 0x002fea000383ffff */
[----:B------:R-:W-:Y:S05]  /*a820*/  BRA `(.L_x_336) ;  /* 0xfffffff8008c7947 */ /* 0x000fea000383ffff */
.L_x_321:
[----:B0-----:R0:W1:Y:S02]  /*a830*/  SYNCS.PHASECHK.TRANS64.TRYWAIT P0, [R6+URZ], R5 ;  /* 0x00000005060075a7 */ /* 0x001064000800017f */
[----:B-1----:R-:W-:Y:S05]  /*a840*/  @!P0 NANOSLEEP.SYNCS 0x989680 ;  /* 0x009896800000895d */ /* 0x002fea0003900000 */
[----:B------:R-:W1:Y:S02]  /*a850*/  @!P0 SYNCS.PHASECHK.TRANS64 P0, [R6+URZ], R5 ;  /* 0x00000005060085a7 */ /* 0x000e64000800007f */
[----:B-1----:R-:W-:Y:S05]  /*a860*/  @!P0 BRA `(.L_x_321) ;  /* 0xfffffffc00f08947 */ /* 0x002fea000383ffff */
[----:B------:R-:W-:Y:S05]  /*a870*/  BRA `(.L_x_337) ;  /* 0xfffffff8009c7947 */ /* 0x000fea000383ffff */
.L_x_322:
[----:B0-----:R0:W1:Y:S02]  /*a880*/  SYNCS.PHASECHK.TRANS64.TRYWAIT P0, [R9+URZ], R4 ;  /* 0x00000004090075a7 */ /* 0x001064000800017f */
[----:B-1----:R-:W-:Y:S05]  /*a890*/  @!P0 NANOSLEEP.SYNCS 0x989680 ;  /* 0x009896800000895d */ /* 0x002fea0003900000 */
[----:B------:R-:W1:Y:S02]  /*a8a0*/  @!P0 SYNCS.PHASECHK.TRANS64 P0, [R9+URZ], R4 ;  /* 0x00000004090085a7 */ /* 0x000e64000800007f */
[----:B-1----:R-:W-:Y:S05]  /*a8b0*/  @!P0 BRA `(.L_x_322) ;  /* 0xfffffffc00f08947 */ /* 0x002fea000383ffff */
[----:B------:R-:W-:Y:S05]  /*a8c0*/  BRA `(.L_x_338) ;  /* 0xfffffff800ac7947 */ /* 0x000fea000383ffff */
.L_x_323:
[----:B0-----:R0:W1:Y:S02]  /*a8d0*/  SYNCS.PHASECHK.TRANS64.TRYWAIT P0, [R6+URZ], R5 ;  /* 0x00000005060075a7 */ /* 0x001064000800017f */
[----:B-1----:R-:W-:Y:S05]  /*a8e0*/  @!P0 NANOSLEEP.SYNCS 0x989680 ;  /* 0x009896800000895d */ /* 0x002fea0003900000 */
[----:B------:R-:W1:Y:S02]  /*a8f0*/  @!P0 SYNCS.PHASECHK.TRANS64 P0, [R6+URZ], R5 ;  /* 0x00000005060085a7 */ /* 0x000e64000800007f */
[----:B-1----:R-:W-:Y:S05]  /*a900*/  @!P0 BRA `(.L_x_323) ;  /* 0xfffffffc00f08947 */ /* 0x002fea000383ffff */
[----:B------:R-:W-:Y:S05]  /*a910*/  BRA `(.L_x_339) ;  /* 0xfffffff800bc7947 */ /* 0x000fea000383ffff */
.L_x_324:
[----:B-1----:R1:W2:Y:S02]  /*a920*/  SYNCS.PHASECHK.TRANS64.TRYWAIT P0, [R9+URZ], R4 ;  /* 0x00000004090075a7 */ /* 0x0022a4000800017f */
[----:B--2---:R-:W-:Y:S05]  /*a930*/  @!P0 NANOSLEEP.SYNCS 0x989680 ;  /* 0x009896800000895d */ /* 0x004fea0003900000 */
[----:B------:R-:W2:Y:S02]  /*a940*/  @!P0 SYNCS.PHASECHK.TRANS64 P0, [R9+URZ], R4 ;  /* 0x00000004090085a7 */ /* 0x000ea4000800007f */
[----:B--2---:R-:W-:Y:S05]  /*a950*/  @!P0 BRA `(.L_x_324) ;  /* 0xfffffffc00f08947 */ /* 0x004fea000383ffff */
[----:B------:R-:W-:Y:S05]  /*a960*/  BRA `(.L_x_340) ;  /* 0xfffffff800c47947 */ /* 0x000fea000383ffff */
.L_x_341:
[----:B------:R-:W-:-:S00]  /*a970*/  BRA `(.L_x_341) ;  /* 0xfffffffc00fc7947 */ /* 0x000fc0000383ffff */
[----:B------:R-:W-:-:S00]  /*a980*/  NOP ;  /* 0x0000000000007918 */ /* 0x000fc00000000000 */
[----:B------:R-:W-:-:S00]  /*a990*/  NOP ;  /* 0x0000000000007918 */ /* 0x000fc00000000000 */
[----:B------:R-:W-:-:S00]  /*a9a0*/  NOP ;  /* 0x0000000000007918 */ /* 0x000fc00000000000 */
[----:B------:R-:W-:-:S00]  /*a9b0*/  NOP ;  /* 0x0000000000007918 */ /* 0x000fc00000000000 */
[----:B------:R-:W-:-:S00]  /*a9c0*/  NOP ;  /* 0x0000000000007918 */ /* 0x000fc00000000000 */
[----:B------:R-:W-:-:S00]  /*a9d0*/  NOP ;  /* 0x0000000000007918 */ /* 0x000fc00000000000 */
[----:B------:R-:W-:-:S00]  /*a9e0*/  NOP ;  /* 0x0000000000007918 */ /* 0x000fc00000000000 */
[----:B------:R-:W-:-:S00]  /*a9f0*/  NOP ;  /* 0x0000000000007918 */ /* 0x000fc00000000000 */
.L_x_342:


//--------------------- .nv.global.init           --------------------------
	.section	.nv.global.init,"aw",@progbits
.nv.global.init:
	.type		$str$22,@object
	.size		$str$22,($str$23 - $str$22)
$str$22:
        /*0000*/ 	.byte	0x6b, 0x5f, 0x74, 0x69, 0x6c, 0x65, 0x5f, 0x63, 0x6f, 0x75, 0x6e, 0x74, 0x20, 0x3e, 0x3d, 0x20
        /*0010*/ 	.byte	0x31, 0x00
	.type		$str$23,@object
	.size		$str$23,(__unnamed_1 - $str$23)
$str$23:
        /*0012*/ 	.byte	0x2f, 0x74, 0x6d, 0x70, 0x2f, 0x63, 0x75, 0x74, 0x6c, 0x61, 0x73, 0x73, 0x5f, 0x73, 0x77, 0x65
        /*0022*/ 	.byte	0x65, 0x70, 0x5f, 0x73, 0x72, 0x63, 0x2f, 0x69, 0x6e, 0x63, 0x6c, 0x75, 0x64, 0x65, 0x2f, 0x63
        /*0032*/ 	.byte	0x75, 0x74, 0x6c, 0x61, 0x73, 0x73, 0x2f, 0x67, 0x65, 0x6d, 0x6d, 0x2f, 0x63, 0x6f, 0x6c, 0x6c
        /*0042*/ 	.byte	0x65, 0x63, 0x74, 0x69, 0x76, 0x65, 0x2f, 0x73, 0x6d, 0x39, 0x30, 0x5f, 0x6d, 0x6d, 0x61, 0x5f
        /*0052*/ 	.byte	0x74, 0x6d, 0x61, 0x5f, 0x67, 0x6d, 0x6d, 0x61, 0x5f, 0x73, 0x73, 0x5f, 0x77, 0x61, 0x72, 0x70
        /*0062*/ 	.byte	0x73, 0x70, 0x65, 0x63, 0x69, 0x61, 0x6c, 0x69, 0x7a, 0x65, 0x64, 0x2e, 0x68, 0x70, 0x70, 0x00
	.type		__unnamed_1,@object
	.size		__unnamed_1,(.L_0 - __unnamed_1)
__unnamed_1:
        /*0072*/ 	.byte	0x76, 0x6f, 0x69, 0x64, 0x20, 0x63, 0x75, 0x74, 0x6c, 0x61, 0x73, 0x73, 0x3a, 0x3a, 0x67, 0x65
        /* <DEDUP_REMOVED lines=173> */
        /*0b52*/ 	.byte	0x69, 0x74, 0x79, 0x5d, 0x00
.L_0:


//--------------------- .nv.shared._ZN7cutlass13device_kernelINS_4gemm6kernel13GemmUniversalIN4cute5tupleIJiiiiEEENS1_10collective13CollectiveMmaINS1_34MainloopSm90TmaGmmaWarpSpecializedILi9ENS5_IJNS4_1CILi4EEENSA_ILi2EEENSA_ILi1EEEEEENS1_35KernelTmaWarpSpecializedCooperativeEEENS5_IJNSA_ILi256EEENSA_ILi128EEENSA_ILi64EEEEEEaNS5_IJlSD_lEEEaSL_NS4_8TiledMMAINS4_8MMA_AtomIJNS4_4SM904GMMA27MMA_64x128x32_S32S8S8_SS_TNEEEENS4_6LayoutINS5_IJSC_SD_SD_EEENS5_IJSD_NSA_ILi0EEESU_EEEEENS5_IJNS4_10UnderscoreESX_SX_EEEEENS4_23SM90_TMA_LOAD_MULTICASTENS4_14ComposedLayoutINS4_7SwizzleILi2ELi4ELi3EEENS4_18smem_ptr_flag_bitsILi8EEENSS_INS5_IJNSA_ILi8EEESJ_EEENS5_IJSJ_SD_EEEEEEEvNS4_8identityES10_S1A_vS1B_EENS_8epilogue10collective6detail29Sm90TmaWarpSpecializedAdapterINS1E_15DefaultEpilogueIaSL_SL_NS1D_6thread17LinearCombinationIaLi1EiiLNS1I_9ScaleType4KindE0ELNS_15FloatRoundStyleE2EaEENS1_15EpilogueDefaultEEEEEvvEEEEvNT_6ParamsE --------------------------
	.section	.nv.shared._ZN7cutlass13device_kernelINS_4gemm6kernel13GemmUniversalIN4cute5tupleIJiiiiEEENS1_10collective13CollectiveMmaINS1_34MainloopSm90TmaGmmaWarpSpecializedILi9ENS5_IJNS4_1CILi4EEENSA_ILi2EEENSA_ILi1EEEEEENS1_35KernelTmaWarpSpecializedCooperativeEEENS5_IJNSA_ILi256EEENSA_ILi128EEENSA_ILi64EEEEEEaNS5_IJlSD_lEEEaSL_NS4_8TiledMMAINS4_8MMA_AtomIJNS4_4SM904GMMA27MMA_64x128x32_S32S8S8_SS_TNEEEENS4_6LayoutINS5_IJSC_SD_SD_EEENS5_IJSD_NSA_ILi0EEESU_EEEEENS5_IJNS4_10UnderscoreESX_SX_EEEEENS4_23SM90_TMA_LOAD_MULTICASTENS4_14ComposedLayoutINS4_7SwizzleILi2ELi4ELi3EEENS4_18smem_ptr_flag_bitsILi8EEENSS_INS5_IJNSA_ILi8EEESJ_EEENS5_IJSJ_SD_EEEEEEEvNS4_8identityES10_S1A_vS1B_EENS_8epilogue10collective6detail29Sm90TmaWarpSpecializedAdapterINS1E_15DefaultEpilogueIaSL_SL_NS1D_6thread17LinearCombinationIaLi1EiiLNS1I_9ScaleType4KindE0ELNS_15FloatRoundStyleE2EaEENS1_15EpilogueDefaultEEEEEvvEEEEvNT_6ParamsE,"aw",@nobits
	.sectionflags	@""
	.align	16
	.zero		1024


//--------------------- .nv.shared.reserved.0     --------------------------
	.section	.nv.shared.reserved.0,"aw",@nobits
	.weak		__nv_reservedSMEM_offset_0_alias
	.size		__nv_reservedSMEM_offset_0_alias, 0, 0
	.other		__nv_reservedSMEM_offset_0_alias,@"STO_CUDA_RESERVED_SHARED STV_DEFAULT"
__nv_reservedSMEM_offset_0_alias:
	.zero		0


//--------------------- .nv.global                --------------------------
	.section	.nv.global,"aw",@nobits
.nv.global:
	.type		_ZN40_INTERNAL_59d714c3_4_k_cu_dfacc7c6_271404cute1_E,@object
	.size		_ZN40_INTERNAL_59d714c3_4_k_cu_dfacc7c6_271404cute1_E,(_ZN40_INTERNAL_59d714c3_4_k_cu_dfacc7c6_271404cuda3std3__45__cpo6cbeginE - _ZN40_INTERNAL_59d714c3_4_k_cu_dfacc7c6_271404cute1_E)
_ZN40_INTERNAL_59d714c3_4_k_cu_dfacc7c6_271404cute1_E:
	.zero		1
	.type		_ZN40_INTERNAL_59d714c3_4_k_cu_dfacc7c6_271404cuda3std3__45__cpo6cbeginE,@object
	.size		_ZN40_INTERNAL_59d714c3_4_k_cu_dfacc7c6_271404cuda3std3__45__cpo6cbeginE,(_ZN40_INTERNAL_59d714c3_4_k_cu_dfacc7c6_271404cuda3std3__48in_placeE - _ZN40_INTERNAL_59d714c3_4_k_cu_dfacc7c6_271404cuda3std3__45__cpo6cbeginE)
_ZN40_INTERNAL_59d714c3_4_k_cu_dfacc7c6_271404cuda3std3__45__cpo6cbeginE:
	.zero		1
	.type		_ZN40_INTERNAL_59d714c3_4_k_cu_dfacc7c6_271404cuda3std3__48in_placeE,@object
	.size		_ZN40_INTERNAL_59d714c3_4_k_cu_dfacc7c6_271404cuda3std3__48in_placeE,(_ZN40_INTERNAL_59d714c3_4_k_cu_dfacc7c6_271404cuda3std6ranges3__45__cpo9iter_moveE - _ZN40_INTERNAL_59d714c3_4_k_cu_dfacc7c6_271404cuda3std3__48in_placeE)
_ZN40_INTERNAL_59d714c3_4_k_cu_dfacc7c6_271404cuda3std3__48in_placeE:
	.zero		1
	.type		_ZN40_INTERNAL_59d714c3_4_k_cu_dfacc7c6_271404cuda3std6ranges3__45__cpo9iter_moveE,@object
	.size		_ZN40_INTERNAL_59d714c3_4_k_cu_dfacc7c6_271404cuda3std6ranges3__45__cpo9iter_moveE,(_ZN40_INTERNAL_59d714c3_4_k_cu_dfacc7c6_271404cuda3std3__45__cpo5beginE - _ZN40_INTERNAL_59d714c3_4_k_cu_dfacc7c6_271404cuda3std6ranges3__45__cpo9iter_moveE)
_ZN40_INTERNAL_59d714c3_4_k_cu_dfacc7c6_271404cuda3std6ranges3__45__cpo9iter_moveE:
	.zero		1
	.type		_ZN40_INTERNAL_59d714c3_4_k_cu_dfacc7c6_271404cuda3std3__45__cpo5beginE,@object
	.size		_ZN40_INTERNAL_59d714c3_4_k_cu_dfacc7c6_271404cuda3std3__45__cpo5beginE,(_ZN40_INTERNAL_59d714c3_4_k_cu_dfacc7c6_271404cuda3std3__442_GLOBAL__N__59d714c3_4_k_cu_dfacc7c6_271406ignoreE - _ZN40_INTERNAL_59d714c3_4_k_cu_dfacc7c6_271404cuda3std3__45__cpo5beginE)
_ZN40_INTERNAL_59d714c3_4_k_cu_dfacc7c6_271404cuda3std3__45__cpo5beginE:
	.zero		1
	.type		_ZN40_INTERNAL_59d714c3_4_k_cu_dfacc7c6_271404cuda3std3__442_GLOBAL__N__59d714c3_4_k_cu_dfacc7c6_271406ignoreE,@object
	.size		_ZN40_INTERNAL_59d714c3_4_k_cu_dfacc7c6_271404cuda3std3__442_GLOBAL__N__59d714c3_4_k_cu_dfacc7c6_271406ignoreE,(_ZN40_INTERNAL_59d714c3_4_k_cu_dfacc7c6_271404cute7productE - _ZN40_INTERNAL_59d714c3_4_k_cu_dfacc7c6_271404cuda3std3__442_GLOBAL__N__59d714c3_4_k_cu_dfacc7c6_271406ignoreE)
_ZN40_INTERNAL_59d714c3_4_k_cu_dfacc7c6_271404cuda3std3__442_GLOBAL__N__59d714c3_4_k_cu_dfacc7c6_271406ignoreE:
	.zero		1
	.type		_ZN40_INTERNAL_59d714c3_4_k_cu_dfacc7c6_271404cute7productE,@object
	.size		_ZN40_INTERNAL_59d714c3_4_k_cu_dfacc7c6_271404cute7productE,(_ZN40_INTERNAL_59d714c3_4_k_cu_dfacc7c6_271404cuda3std3__45__cpo3endE - _ZN40_INTERNAL_59d714c3_4_k_cu_dfacc7c6_271404cute7productE)
_ZN40_INTERNAL_59d714c3_4_k_cu_dfacc7c6_271404cute7productE:
	.zero		1
	.type		_ZN40_INTERNAL_59d714c3_4_k_cu_dfacc7c6_271404cuda3std3__45__cpo3endE,@object
	.size		_ZN40_INTERNAL_59d714c3_4_k_cu_dfacc7c6_271404cuda3std3__45__cpo3endE,(_ZN40_INTERNAL_59d714c3_4_k_cu_dfacc7c6_271404cuda3std3__419piecewise_constructE - _ZN40_INTERNAL_59d714c3_4_k_cu_dfacc7c6_271404cuda3std3__45__cpo3endE)
_ZN40_INTERNAL_59d714c3_4_k_cu_dfacc7c6_271404cuda3std3__45__cpo3endE:
	.zero		1
	.type		_ZN40_INTERNAL_59d714c3_4_k_cu_dfacc7c6_271404cuda3std3__419piecewise_constructE,@object
	.size		_ZN40_INTERNAL_59d714c3_4_k_cu_dfacc7c6_271404cuda3std3__419piecewise_constructE,(_ZN40_INTERNAL_59d714c3_4_k_cu_dfacc7c6_271404cuda3std3__45__cpo4cendE - _ZN40_INTERNAL_59d714c3_4_k_cu_dfacc7c6_271404cuda3std3__419piecewise_constructE)
_ZN40_INTERNAL_59d714c3_4_k_cu_dfacc7c6_271404cuda3std3__419piecewise_constructE:
	.zero		1
	.type		_ZN40_INTERNAL_59d714c3_4_k_cu_dfacc7c6_271404cuda3std3__45__cpo4cendE,@object
	.size		_ZN40_INTERNAL_59d714c3_4_k_cu_dfacc7c6_271404cuda3std3__45__cpo4cendE,(_ZN40_INTERNAL_59d714c3_4_k_cu_dfacc7c6_271404cuda3std6ranges3__45__cpo4swapE - _ZN40_INTERNAL_59d714c3_4_k_cu_dfacc7c6_271404cuda3std3__45__cpo4cendE)
_ZN40_INTERNAL_59d714c3_4_k_cu_dfacc7c6_271404cuda3std3__45__cpo4cendE:
	.zero		1
	.type		_ZN40_INTERNAL_59d714c3_4_k_cu_dfacc7c6_271404cuda3std6ranges3__45__cpo4swapE,@object
	.size		_ZN40_INTERNAL_59d714c3_4_k_cu_dfacc7c6_271404cuda3std6ranges3__45__cpo4swapE,(.L_8 - _ZN40_INTERNAL_59d714c3_4_k_cu_dfacc7c6_271404cuda3std6ranges3__45__cpo4swapE)
_ZN40_INTERNAL_59d714c3_4_k_cu_dfacc7c6_271404cuda3std6ranges3__45__cpo4swapE:
	.zero		1
.L_8:


//--------------------- .nv.constant0._ZN7cutlass13device_kernelINS_4gemm6kernel13GemmUniversalIN4cute5tupleIJiiiiEEENS1_10collective13CollectiveMmaINS1_34MainloopSm90TmaGmmaWarpSpecializedILi9ENS5_IJNS4_1CILi4EEENSA_ILi2EEENSA_ILi1EEEEEENS1_35KernelTmaWarpSpecializedCooperativeEEENS5_IJNSA_ILi256EEENSA_ILi128EEENSA_ILi64EEEEEEaNS5_IJlSD_lEEEaSL_NS4_8TiledMMAINS4_8MMA_AtomIJNS4_4SM904GMMA27MMA_64x128x32_S32S8S8_SS_TNEEEENS4_6LayoutINS5_IJSC_SD_SD_EEENS5_IJSD_NSA_ILi0EEESU_EEEEENS5_IJNS4_10UnderscoreESX_SX_EEEEENS4_23SM90_TMA_LOAD_MULTICASTENS4_14ComposedLayoutINS4_7SwizzleILi2ELi4ELi3EEENS4_18smem_ptr_flag_bitsILi8EEENSS_INS5_IJNSA_ILi8EEESJ_EEENS5_IJSJ_SD_EEEEEEEvNS4_8identityES10_S1A_vS1B_EENS_8epilogue10collective6detail29Sm90TmaWarpSpecializedAdapterINS1E_15DefaultEpilogueIaSL_SL_NS1D_6thread17LinearCombinationIaLi1EiiLNS1I_9ScaleType4KindE0ELNS_15FloatRoundStyleE2EaEENS1_15EpilogueDefaultEEEEEvvEEEEvNT_6ParamsE --------------------------
	.section	.nv.constant0._ZN7cutlass13device_kernelINS_4gemm6kernel13GemmUniversalIN4cute5tupleIJiiiiEEENS1_10collective13CollectiveMmaINS1_34MainloopSm90TmaGmmaWarpSpecializedILi9ENS5_IJNS4_1CILi4EEENSA_ILi2EEENSA_ILi1EEEEEENS1_35KernelTmaWarpSpecializedCooperativeEEENS5_IJNSA_ILi256EEENSA_ILi128EEENSA_ILi64EEEEEEaNS5_IJlSD_lEEEaSL_NS4_8TiledMMAINS4_8MMA_AtomIJNS4_4SM904GMMA27MMA_64x128x32_S32S8S8_SS_TNEEEENS4_6LayoutINS5_IJSC_SD_SD_EEENS5_IJSD_NSA_ILi0EEESU_EEEEENS5_IJNS4_10UnderscoreESX_SX_EEEEENS4_23SM90_TMA_LOAD_MULTICASTENS4_14ComposedLayoutINS4_7SwizzleILi2ELi4ELi3EEENS4_18smem_ptr_flag_bitsILi8EEENSS_INS5_IJNSA_ILi8EEESJ_EEENS5_IJSJ_SD_EEEEEEEvNS4_8identityES10_S1A_vS1B_EENS_8epilogue10collective6detail29Sm90TmaWarpSpecializedAdapterINS1E_15DefaultEpilogueIaSL_SL_NS1D_6thread17LinearCombinationIaLi1EiiLNS1I_9ScaleType4KindE0ELNS_15FloatRoundStyleE2EaEENS1_15EpilogueDefaultEEEEEvvEEEEvNT_6ParamsE,"a",@progbits
	.sectionflags	@""
	.align	4
.nv.constant0._ZN7cutlass13device_kernelINS_4gemm6kernel13GemmUniversalIN4cute5tupleIJiiiiEEENS1_10collective13CollectiveMmaINS1_34MainloopSm90TmaGmmaWarpSpecializedILi9ENS5_IJNS4_1CILi4EEENSA_ILi2EEENSA_ILi1EEEEEENS1_35KernelTmaWarpSpecializedCooperativeEEENS5_IJNSA_ILi256EEENSA_ILi128EEENSA_ILi64EEEEEEaNS5_IJlSD_lEEEaSL_NS4_8TiledMMAINS4_8MMA_AtomIJNS4_4SM904GMMA27MMA_64x128x32_S32S8S8_SS_TNEEEENS4_6LayoutINS5_IJSC_SD_SD_EEENS5_IJSD_NSA_ILi0EEESU_EEEEENS5_IJNS4_10UnderscoreESX_SX_EEEEENS4_23SM90_TMA_LOAD_MULTICASTENS4_14ComposedLayoutINS4_7SwizzleILi2ELi4ELi3EEENS4_18smem_ptr_flag_bitsILi8EEENSS_INS5_IJNSA_ILi8EEESJ_EEENS5_IJSJ_SD_EEEEEEEvNS4_8identityES10_S1A_vS1B_EENS_8epilogue10collective6detail29Sm90TmaWarpSpecializedAdapterINS1E_15DefaultEpilogueIaSL_SL_NS1D_6thread17LinearCombinationIaLi1EiiLNS1I_9ScaleType4KindE0ELNS_15FloatRoundStyleE2EaEENS1_15EpilogueDefaultEEEEEvvEEEEvNT_6ParamsE:
	.zero		1664


//--------------------- SYMBOLS --------------------------

	.type		.nv.reservedSmem.offset0,@object
	.size		.nv.reservedSmem.offset0,0x4
	.type		__assertfail,@function
